//
// Generated by NVIDIA NVVM Compiler
//
// Compiler Build ID: CL-36424714
// Cuda compilation tools, release 13.0, V13.0.88
// Based on NVVM 20.0.0
//

.version 9.0
.target sm_100
.address_size 64

	// .globl	_Z4enpsPcPiS_S0_S0_PfiiP12EnzymeObjectP14PostfixElementP15DistFuncElementiS0_S1_S1_S1_S1_Pb
.extern .func  (.param .b64 func_retval0) malloc
(
	.param .b64 malloc_param_0
)
;

.visible .entry _Z4enpsPcPiS_S0_S0_PfiiP12EnzymeObjectP14PostfixElementP15DistFuncElementiS0_S1_S1_S1_S1_Pb(
	.param .u64 .ptr .align 1 _Z4enpsPcPiS_S0_S0_PfiiP12EnzymeObjectP14PostfixElementP15DistFuncElementiS0_S1_S1_S1_S1_Pb_param_0,
	.param .u64 .ptr .align 1 _Z4enpsPcPiS_S0_S0_PfiiP12EnzymeObjectP14PostfixElementP15DistFuncElementiS0_S1_S1_S1_S1_Pb_param_1,
	.param .u64 .ptr .align 1 _Z4enpsPcPiS_S0_S0_PfiiP12EnzymeObjectP14PostfixElementP15DistFuncElementiS0_S1_S1_S1_S1_Pb_param_2,
	.param .u64 .ptr .align 1 _Z4enpsPcPiS_S0_S0_PfiiP12EnzymeObjectP14PostfixElementP15DistFuncElementiS0_S1_S1_S1_S1_Pb_param_3,
	.param .u64 .ptr .align 1 _Z4enpsPcPiS_S0_S0_PfiiP12EnzymeObjectP14PostfixElementP15DistFuncElementiS0_S1_S1_S1_S1_Pb_param_4,
	.param .u64 .ptr .align 1 _Z4enpsPcPiS_S0_S0_PfiiP12EnzymeObjectP14PostfixElementP15DistFuncElementiS0_S1_S1_S1_S1_Pb_param_5,
	.param .u32 _Z4enpsPcPiS_S0_S0_PfiiP12EnzymeObjectP14PostfixElementP15DistFuncElementiS0_S1_S1_S1_S1_Pb_param_6,
	.param .u32 _Z4enpsPcPiS_S0_S0_PfiiP12EnzymeObjectP14PostfixElementP15DistFuncElementiS0_S1_S1_S1_S1_Pb_param_7,
	.param .u64 .ptr .align 1 _Z4enpsPcPiS_S0_S0_PfiiP12EnzymeObjectP14PostfixElementP15DistFuncElementiS0_S1_S1_S1_S1_Pb_param_8,
	.param .u64 .ptr .align 1 _Z4enpsPcPiS_S0_S0_PfiiP12EnzymeObjectP14PostfixElementP15DistFuncElementiS0_S1_S1_S1_S1_Pb_param_9,
	.param .u64 .ptr .align 1 _Z4enpsPcPiS_S0_S0_PfiiP12EnzymeObjectP14PostfixElementP15DistFuncElementiS0_S1_S1_S1_S1_Pb_param_10,
	.param .u32 _Z4enpsPcPiS_S0_S0_PfiiP12EnzymeObjectP14PostfixElementP15DistFuncElementiS0_S1_S1_S1_S1_Pb_param_11,
	.param .u64 .ptr .align 1 _Z4enpsPcPiS_S0_S0_PfiiP12EnzymeObjectP14PostfixElementP15DistFuncElementiS0_S1_S1_S1_S1_Pb_param_12,
	.param .u64 .ptr .align 1 _Z4enpsPcPiS_S0_S0_PfiiP12EnzymeObjectP14PostfixElementP15DistFuncElementiS0_S1_S1_S1_S1_Pb_param_13,
	.param .u64 .ptr .align 1 _Z4enpsPcPiS_S0_S0_PfiiP12EnzymeObjectP14PostfixElementP15DistFuncElementiS0_S1_S1_S1_S1_Pb_param_14,
	.param .u64 .ptr .align 1 _Z4enpsPcPiS_S0_S0_PfiiP12EnzymeObjectP14PostfixElementP15DistFuncElementiS0_S1_S1_S1_S1_Pb_param_15,
	.param .u64 .ptr .align 1 _Z4enpsPcPiS_S0_S0_PfiiP12EnzymeObjectP14PostfixElementP15DistFuncElementiS0_S1_S1_S1_S1_Pb_param_16,
	.param .u64 .ptr .align 1 _Z4enpsPcPiS_S0_S0_PfiiP12EnzymeObjectP14PostfixElementP15DistFuncElementiS0_S1_S1_S1_S1_Pb_param_17
)
{
	.reg .pred 	%p<190>;
	.reg .b16 	%rs<89>;
	.reg .b32 	%r<367>;
	.reg .b32 	%f<265>;
	.reg .b64 	%rd<215>;

	ld.param.u64 	%rd45, [_Z4enpsPcPiS_S0_S0_PfiiP12EnzymeObjectP14PostfixElementP15DistFuncElementiS0_S1_S1_S1_S1_Pb_param_0];
	ld.param.u64 	%rd46, [_Z4enpsPcPiS_S0_S0_PfiiP12EnzymeObjectP14PostfixElementP15DistFuncElementiS0_S1_S1_S1_S1_Pb_param_1];
	ld.param.u64 	%rd47, [_Z4enpsPcPiS_S0_S0_PfiiP12EnzymeObjectP14PostfixElementP15DistFuncElementiS0_S1_S1_S1_S1_Pb_param_2];
	ld.param.u64 	%rd48, [_Z4enpsPcPiS_S0_S0_PfiiP12EnzymeObjectP14PostfixElementP15DistFuncElementiS0_S1_S1_S1_S1_Pb_param_4];
	ld.param.u64 	%rd49, [_Z4enpsPcPiS_S0_S0_PfiiP12EnzymeObjectP14PostfixElementP15DistFuncElementiS0_S1_S1_S1_S1_Pb_param_5];
	ld.param.u32 	%r157, [_Z4enpsPcPiS_S0_S0_PfiiP12EnzymeObjectP14PostfixElementP15DistFuncElementiS0_S1_S1_S1_S1_Pb_param_7];
	ld.param.u64 	%rd50, [_Z4enpsPcPiS_S0_S0_PfiiP12EnzymeObjectP14PostfixElementP15DistFuncElementiS0_S1_S1_S1_S1_Pb_param_9];
	ld.param.u64 	%rd51, [_Z4enpsPcPiS_S0_S0_PfiiP12EnzymeObjectP14PostfixElementP15DistFuncElementiS0_S1_S1_S1_S1_Pb_param_10];
	ld.param.u64 	%rd52, [_Z4enpsPcPiS_S0_S0_PfiiP12EnzymeObjectP14PostfixElementP15DistFuncElementiS0_S1_S1_S1_S1_Pb_param_12];
	ld.param.u64 	%rd53, [_Z4enpsPcPiS_S0_S0_PfiiP12EnzymeObjectP14PostfixElementP15DistFuncElementiS0_S1_S1_S1_S1_Pb_param_13];
	ld.param.u64 	%rd54, [_Z4enpsPcPiS_S0_S0_PfiiP12EnzymeObjectP14PostfixElementP15DistFuncElementiS0_S1_S1_S1_S1_Pb_param_14];
	ld.param.u64 	%rd55, [_Z4enpsPcPiS_S0_S0_PfiiP12EnzymeObjectP14PostfixElementP15DistFuncElementiS0_S1_S1_S1_S1_Pb_param_17];
	cvta.to.global.u64 	%rd1, %rd45;
	cvta.to.global.u64 	%rd2, %rd47;
	cvta.to.global.u64 	%rd3, %rd52;
	cvta.to.global.u64 	%rd4, %rd53;
	cvta.to.global.u64 	%rd5, %rd54;
	cvta.to.global.u64 	%rd6, %rd50;
	cvta.to.global.u64 	%rd7, %rd46;
	cvta.to.global.u64 	%rd8, %rd49;
	cvta.to.global.u64 	%rd9, %rd48;
	cvta.to.global.u64 	%rd10, %rd51;
	cvta.to.global.u64 	%rd11, %rd55;
	mov.u32 	%r1, %tid.x;
	setp.ge.s32 	%p1, %r1, %r157;
	@%p1 bra 	$L__BB0_62;
	mov.u32 	%r297, %r1;
$L__BB0_2:
	ld.param.u64 	%rd205, [_Z4enpsPcPiS_S0_S0_PfiiP12EnzymeObjectP14PostfixElementP15DistFuncElementiS0_S1_S1_S1_S1_Pb_param_3];
	mul.wide.s32 	%rd56, %r297, 4;
	add.s64 	%rd57, %rd7, %rd56;
	ld.global.u32 	%r3, [%rd57];
	ld.global.u32 	%r4, [%rd57+4];
	cvta.to.global.u64 	%rd58, %rd205;
	add.s64 	%rd59, %rd58, %rd56;
	ld.global.u32 	%r5, [%rd59];
	ld.global.u32 	%r6, [%rd59+4];
	setp.ge.s32 	%p2, %r3, %r4;
	mov.b32 	%r333, 0;
	mov.b32 	%r332, -1;
	@%p2 bra 	$L__BB0_24;
	mov.b32 	%r332, -1;
	mov.b32 	%r333, 0;
	mov.u32 	%r21, %r3;
$L__BB0_4:
	mov.u32 	%r20, %r332;
	cvt.s64.s32 	%rd60, %r21;
	add.s64 	%rd14, %rd1, %rd60;
	ld.global.u8 	%rs79, [%rd14];
	setp.ne.s16 	%p3, %rs79, 36;
	@%p3 bra 	$L__BB0_71;
	{ // callseq 0, 0
	.param .b64 param0;
	st.param.b64 	[param0], 8;
	.param .b64 retval0;
	call.uni (retval0), 
	malloc, 
	(
	param0
	);
	ld.param.b64 	%rd83, [retval0];
	} // callseq 0
	add.s32 	%r308, %r21, 2;
	ld.global.s8 	%rs73, [%rd14+2];
	setp.lt.s16 	%p41, %rs73, 48;
	mov.f32 	%f234, 0f00000000;
	@%p41 bra 	$L__BB0_14;
	mov.f32 	%f234, 0f00000000;
$L__BB0_7:
	mov.u32 	%r23, %r308;
	and.b16  	%rs53, %rs73, 255;
	setp.gt.u16 	%p42, %rs53, 57;
	setp.ge.s32 	%p43, %r23, %r4;
	or.pred  	%p44, %p43, %p42;
	@%p44 bra 	$L__BB0_14;
	cvt.u32.u16 	%r192, %rs73;
	and.b32  	%r193, %r192, 255;
	add.s32 	%r194, %r193, -48;
	cvt.rn.f32.u32 	%f97, %r194;
	fma.rn.f32 	%f234, %f234, 0f41200000, %f97;
	add.s32 	%r308, %r23, 1;
	cvt.s64.s32 	%rd84, %r23;
	add.s64 	%rd16, %rd1, %rd84;
	ld.global.u8 	%rs73, [%rd16+1];
	setp.ne.s16 	%p45, %rs73, 46;
	@%p45 bra 	$L__BB0_13;
	add.s32 	%r308, %r23, 2;
	ld.global.s8 	%rs73, [%rd16+2];
	setp.lt.s16 	%p46, %rs73, 48;
	@%p46 bra 	$L__BB0_13;
	mov.f32 	%f232, 0f41200000;
$L__BB0_11:
	and.b16  	%rs54, %rs73, 255;
	setp.gt.u16 	%p47, %rs54, 57;
	setp.ge.s32 	%p48, %r308, %r4;
	or.pred  	%p49, %p48, %p47;
	@%p49 bra 	$L__BB0_13;
	cvt.u32.u16 	%r195, %rs73;
	and.b32  	%r196, %r195, 255;
	add.s32 	%r197, %r196, -48;
	cvt.rn.f32.u32 	%f99, %r197;
	div.rn.f32 	%f100, %f99, %f232;
	add.f32 	%f234, %f234, %f100;
	mul.f32 	%f232, %f232, 0f41200000;
	add.s32 	%r27, %r308, 1;
	cvt.s64.s32 	%rd85, %r308;
	add.s64 	%rd86, %rd1, %rd85;
	ld.global.s8 	%rs73, [%rd86+1];
	setp.gt.s16 	%p50, %rs73, 47;
	mov.u32 	%r308, %r27;
	@%p50 bra 	$L__BB0_11;
$L__BB0_13:
	cvt.s16.s8 	%rs55, %rs73;
	setp.gt.s16 	%p51, %rs55, 47;
	@%p51 bra 	$L__BB0_7;
$L__BB0_14:
	cvt.rzi.s32.f32 	%r198, %f234;
	st.u32 	[%rd83], %r198;
	add.s32 	%r21, %r308, 1;
	cvt.s64.s32 	%rd87, %r308;
	add.s64 	%rd88, %rd1, %rd87;
	ld.global.s8 	%rs76, [%rd88+1];
	setp.lt.s16 	%p52, %rs76, 48;
	mov.f32 	%f239, 0f00000000;
	@%p52 bra 	$L__BB0_23;
	mov.f32 	%f239, 0f00000000;
$L__BB0_16:
	mov.u32 	%r31, %r21;
	and.b16  	%rs56, %rs76, 255;
	setp.gt.u16 	%p53, %rs56, 57;
	setp.ge.s32 	%p54, %r31, %r4;
	or.pred  	%p55, %p54, %p53;
	@%p55 bra 	$L__BB0_23;
	cvt.u32.u16 	%r199, %rs76;
	and.b32  	%r200, %r199, 255;
	add.s32 	%r201, %r200, -48;
	cvt.rn.f32.u32 	%f103, %r201;
	fma.rn.f32 	%f239, %f239, 0f41200000, %f103;
	add.s32 	%r21, %r31, 1;
	cvt.s64.s32 	%rd89, %r31;
	add.s64 	%rd17, %rd1, %rd89;
	ld.global.u8 	%rs76, [%rd17+1];
	setp.ne.s16 	%p56, %rs76, 46;
	@%p56 bra 	$L__BB0_22;
	add.s32 	%r21, %r31, 2;
	ld.global.s8 	%rs76, [%rd17+2];
	setp.lt.s16 	%p57, %rs76, 48;
	@%p57 bra 	$L__BB0_22;
	mov.f32 	%f237, 0f41200000;
$L__BB0_20:
	and.b16  	%rs57, %rs76, 255;
	setp.gt.u16 	%p58, %rs57, 57;
	setp.ge.s32 	%p59, %r21, %r4;
	or.pred  	%p60, %p59, %p58;
	@%p60 bra 	$L__BB0_22;
	cvt.u32.u16 	%r202, %rs76;
	and.b32  	%r203, %r202, 255;
	add.s32 	%r204, %r203, -48;
	cvt.rn.f32.u32 	%f105, %r204;
	div.rn.f32 	%f106, %f105, %f237;
	add.f32 	%f239, %f239, %f106;
	mul.f32 	%f237, %f237, 0f41200000;
	add.s32 	%r35, %r21, 1;
	cvt.s64.s32 	%rd90, %r21;
	add.s64 	%rd91, %rd1, %rd90;
	ld.global.s8 	%rs76, [%rd91+1];
	setp.gt.s16 	%p61, %rs76, 47;
	mov.u32 	%r21, %r35;
	@%p61 bra 	$L__BB0_20;
$L__BB0_22:
	cvt.s16.s8 	%rs58, %rs76;
	setp.gt.s16 	%p62, %rs58, 47;
	@%p62 bra 	$L__BB0_16;
$L__BB0_23:
	cvt.rzi.s32.f32 	%r205, %f239;
	st.u32 	[%rd83+4], %r205;
	add.s32 	%r206, %r333, %r3;
	mul.wide.s32 	%rd92, %r206, 16;
	add.s64 	%rd93, %rd6, %rd92;
	mov.b32 	%r207, -2;
	st.global.u32 	[%rd93], %r207;
	ld.u32 	%r208, [%rd83];
	st.global.u32 	[%rd93+4], %r208;
	ld.u32 	%r209, [%rd83+4];
	st.global.u32 	[%rd93+8], %r209;
	add.s32 	%r333, %r333, 1;
	mov.u32 	%r332, %r20;
	bra.uni 	$L__BB0_118;
$L__BB0_24:
	setp.eq.s32 	%p64, %r332, -1;
	mov.u32 	%r300, %r333;
	@%p64 bra 	$L__BB0_31;
	and.b32  	%r9, %r332, 3;
	setp.eq.s32 	%p65, %r9, 3;
	mov.u32 	%r300, %r333;
	mov.u32 	%r302, %r332;
	@%p65 bra 	$L__BB0_29;
	add.s32 	%r211, %r332, %r3;
	mul.wide.s32 	%rd94, %r211, 4;
	add.s64 	%rd12, %rd3, %rd94;
	ld.global.u32 	%r212, [%rd12];
	add.s32 	%r302, %r332, -1;
	add.s32 	%r213, %r333, %r3;
	mul.wide.s32 	%rd95, %r213, 16;
	add.s64 	%rd13, %rd6, %rd95;
	st.global.u32 	[%rd13], %r212;
	add.s32 	%r300, %r333, 1;
	setp.eq.s32 	%p66, %r9, 0;
	@%p66 bra 	$L__BB0_29;
	ld.global.u32 	%r214, [%rd12+-4];
	add.s32 	%r302, %r332, -2;
	st.global.u32 	[%rd13+16], %r214;
	add.s32 	%r300, %r333, 2;
	setp.eq.s32 	%p67, %r9, 1;
	@%p67 bra 	$L__BB0_29;
	ld.global.u32 	%r215, [%rd12+-8];
	add.s32 	%r302, %r332, -3;
	st.global.u32 	[%rd13+32], %r215;
	add.s32 	%r300, %r333, 3;
$L__BB0_29:
	setp.lt.u32 	%p68, %r332, 3;
	@%p68 bra 	$L__BB0_31;
$L__BB0_30:
	add.s32 	%r216, %r302, %r3;
	mul.wide.s32 	%rd96, %r216, 4;
	add.s64 	%rd97, %rd3, %rd96;
	ld.global.u32 	%r217, [%rd97];
	add.s32 	%r218, %r300, %r3;
	mul.wide.s32 	%rd98, %r218, 16;
	add.s64 	%rd99, %rd6, %rd98;
	st.global.u32 	[%rd99], %r217;
	ld.global.u32 	%r219, [%rd97+-4];
	st.global.u32 	[%rd99+16], %r219;
	ld.global.u32 	%r220, [%rd97+-8];
	st.global.u32 	[%rd99+32], %r220;
	ld.global.u32 	%r221, [%rd97+-12];
	add.s32 	%r83, %r302, -4;
	st.global.u32 	[%rd99+48], %r221;
	add.s32 	%r300, %r300, 4;
	setp.ne.s32 	%p69, %r302, 3;
	mov.u32 	%r302, %r83;
	@%p69 bra 	$L__BB0_30;
$L__BB0_31:
	ld.param.u64 	%rd210, [_Z4enpsPcPiS_S0_S0_PfiiP12EnzymeObjectP14PostfixElementP15DistFuncElementiS0_S1_S1_S1_S1_Pb_param_16];
	add.s32 	%r223, %r300, %r3;
	mul.wide.s32 	%rd100, %r223, 16;
	add.s64 	%rd101, %rd6, %rd100;
	mov.b32 	%r351, 0;
	st.global.u32 	[%rd101], %r351;
	cvta.to.global.u64 	%rd102, %rd210;
	mul.wide.s32 	%rd103, %r297, 4;
	add.s64 	%rd19, %rd102, %rd103;
	st.global.u32 	[%rd19], %r351;
	setp.ge.s32 	%p70, %r5, %r6;
	@%p70 bra 	$L__BB0_61;
	mov.b32 	%r351, 0;
	mov.u32 	%r341, %r5;
$L__BB0_33:
	cvt.s64.s32 	%rd104, %r341;
	add.s64 	%rd105, %rd2, %rd104;
	ld.global.s8 	%rs82, [%rd105];
	setp.lt.s16 	%p71, %rs82, 48;
	mov.f32 	%f249, 0f00000000;
	@%p71 bra 	$L__BB0_42;
	mov.f32 	%f249, 0f00000000;
$L__BB0_35:
	mov.u32 	%r88, %r341;
	and.b16  	%rs59, %rs82, 255;
	setp.gt.u16 	%p72, %rs59, 57;
	setp.ge.s32 	%p73, %r88, %r6;
	or.pred  	%p74, %p72, %p73;
	@%p74 bra 	$L__BB0_42;
	cvt.u32.u16 	%r225, %rs82;
	and.b32  	%r226, %r225, 255;
	add.s32 	%r227, %r226, -48;
	cvt.rn.f32.u32 	%f109, %r227;
	fma.rn.f32 	%f249, %f249, 0f41200000, %f109;
	add.s32 	%r341, %r88, 1;
	cvt.s64.s32 	%rd106, %r88;
	add.s64 	%rd20, %rd2, %rd106;
	ld.global.u8 	%rs82, [%rd20+1];
	setp.ne.s16 	%p75, %rs82, 46;
	@%p75 bra 	$L__BB0_41;
	add.s32 	%r341, %r88, 2;
	ld.global.s8 	%rs82, [%rd20+2];
	setp.lt.s16 	%p76, %rs82, 48;
	@%p76 bra 	$L__BB0_41;
	mov.f32 	%f247, 0f41200000;
$L__BB0_39:
	and.b16  	%rs60, %rs82, 255;
	setp.gt.u16 	%p77, %rs60, 57;
	setp.ge.s32 	%p78, %r341, %r6;
	or.pred  	%p79, %p77, %p78;
	@%p79 bra 	$L__BB0_41;
	cvt.u32.u16 	%r228, %rs82;
	and.b32  	%r229, %r228, 255;
	add.s32 	%r230, %r229, -48;
	cvt.rn.f32.u32 	%f111, %r230;
	div.rn.f32 	%f112, %f111, %f247;
	add.f32 	%f249, %f249, %f112;
	mul.f32 	%f247, %f247, 0f41200000;
	add.s32 	%r92, %r341, 1;
	cvt.s64.s32 	%rd107, %r341;
	add.s64 	%rd108, %rd2, %rd107;
	ld.global.s8 	%rs82, [%rd108+1];
	setp.gt.s16 	%p80, %rs82, 47;
	mov.u32 	%r341, %r92;
	@%p80 bra 	$L__BB0_39;
$L__BB0_41:
	cvt.s16.s8 	%rs61, %rs82;
	setp.gt.s16 	%p81, %rs61, 47;
	@%p81 bra 	$L__BB0_35;
$L__BB0_42:
	cvt.rzi.s32.f32 	%r231, %f249;
	add.s32 	%r232, %r351, %r5;
	mul.wide.s32 	%rd109, %r232, 12;
	add.s64 	%rd21, %rd10, %rd109;
	st.global.u32 	[%rd21], %r231;
	{ // callseq 1, 0
	.param .b64 param0;
	st.param.b64 	[param0], 8;
	.param .b64 retval0;
	call.uni (retval0), 
	malloc, 
	(
	param0
	);
	ld.param.b64 	%rd110, [retval0];
	} // callseq 1
	add.s32 	%r345, %r341, 3;
	cvt.s64.s32 	%rd111, %r341;
	add.s64 	%rd112, %rd2, %rd111;
	ld.global.s8 	%rs85, [%rd112+3];
	setp.lt.s16 	%p82, %rs85, 48;
	mov.f32 	%f254, 0f00000000;
	@%p82 bra 	$L__BB0_51;
	mov.f32 	%f254, 0f00000000;
$L__BB0_44:
	mov.u32 	%r96, %r345;
	and.b16  	%rs62, %rs85, 255;
	setp.gt.u16 	%p83, %rs62, 57;
	setp.ge.s32 	%p84, %r96, %r6;
	or.pred  	%p85, %p83, %p84;
	@%p85 bra 	$L__BB0_51;
	cvt.u32.u16 	%r233, %rs85;
	and.b32  	%r234, %r233, 255;
	add.s32 	%r235, %r234, -48;
	cvt.rn.f32.u32 	%f115, %r235;
	fma.rn.f32 	%f254, %f254, 0f41200000, %f115;
	add.s32 	%r345, %r96, 1;
	cvt.s64.s32 	%rd113, %r96;
	add.s64 	%rd23, %rd2, %rd113;
	ld.global.u8 	%rs85, [%rd23+1];
	setp.ne.s16 	%p86, %rs85, 46;
	@%p86 bra 	$L__BB0_50;
	add.s32 	%r345, %r96, 2;
	ld.global.s8 	%rs85, [%rd23+2];
	setp.lt.s16 	%p87, %rs85, 48;
	@%p87 bra 	$L__BB0_50;
	mov.f32 	%f252, 0f41200000;
$L__BB0_48:
	and.b16  	%rs63, %rs85, 255;
	setp.gt.u16 	%p88, %rs63, 57;
	setp.ge.s32 	%p89, %r345, %r6;
	or.pred  	%p90, %p88, %p89;
	@%p90 bra 	$L__BB0_50;
	cvt.u32.u16 	%r236, %rs85;
	and.b32  	%r237, %r236, 255;
	add.s32 	%r238, %r237, -48;
	cvt.rn.f32.u32 	%f117, %r238;
	div.rn.f32 	%f118, %f117, %f252;
	add.f32 	%f254, %f254, %f118;
	mul.f32 	%f252, %f252, 0f41200000;
	add.s32 	%r100, %r345, 1;
	cvt.s64.s32 	%rd114, %r345;
	add.s64 	%rd115, %rd2, %rd114;
	ld.global.s8 	%rs85, [%rd115+1];
	setp.gt.s16 	%p91, %rs85, 47;
	mov.u32 	%r345, %r100;
	@%p91 bra 	$L__BB0_48;
$L__BB0_50:
	cvt.s16.s8 	%rs64, %rs85;
	setp.gt.s16 	%p92, %rs64, 47;
	@%p92 bra 	$L__BB0_44;
$L__BB0_51:
	cvt.rzi.s32.f32 	%r103, %f254;
	st.u32 	[%rd110], %r103;
	add.s32 	%r349, %r345, 1;
	cvt.s64.s32 	%rd116, %r345;
	add.s64 	%rd117, %rd2, %rd116;
	ld.global.s8 	%rs88, [%rd117+1];
	setp.lt.s16 	%p93, %rs88, 48;
	mov.f32 	%f259, 0f00000000;
	@%p93 bra 	$L__BB0_60;
	mov.f32 	%f259, 0f00000000;
$L__BB0_53:
	mov.u32 	%r105, %r349;
	and.b16  	%rs65, %rs88, 255;
	setp.gt.u16 	%p94, %rs65, 57;
	setp.ge.s32 	%p95, %r105, %r6;
	or.pred  	%p96, %p94, %p95;
	@%p96 bra 	$L__BB0_60;
	cvt.u32.u16 	%r239, %rs88;
	and.b32  	%r240, %r239, 255;
	add.s32 	%r241, %r240, -48;
	cvt.rn.f32.u32 	%f121, %r241;
	fma.rn.f32 	%f259, %f259, 0f41200000, %f121;
	add.s32 	%r349, %r105, 1;
	cvt.s64.s32 	%rd118, %r105;
	add.s64 	%rd24, %rd2, %rd118;
	ld.global.u8 	%rs88, [%rd24+1];
	setp.ne.s16 	%p97, %rs88, 46;
	@%p97 bra 	$L__BB0_59;
	add.s32 	%r349, %r105, 2;
	ld.global.s8 	%rs88, [%rd24+2];
	setp.lt.s16 	%p98, %rs88, 48;
	@%p98 bra 	$L__BB0_59;
	mov.f32 	%f257, 0f41200000;
$L__BB0_57:
	and.b16  	%rs66, %rs88, 255;
	setp.gt.u16 	%p99, %rs66, 57;
	setp.ge.s32 	%p100, %r349, %r6;
	or.pred  	%p101, %p99, %p100;
	@%p101 bra 	$L__BB0_59;
	cvt.u32.u16 	%r242, %rs88;
	and.b32  	%r243, %r242, 255;
	add.s32 	%r244, %r243, -48;
	cvt.rn.f32.u32 	%f123, %r244;
	div.rn.f32 	%f124, %f123, %f257;
	add.f32 	%f259, %f259, %f124;
	mul.f32 	%f257, %f257, 0f41200000;
	add.s32 	%r109, %r349, 1;
	cvt.s64.s32 	%rd119, %r349;
	add.s64 	%rd120, %rd2, %rd119;
	ld.global.s8 	%rs88, [%rd120+1];
	setp.gt.s16 	%p102, %rs88, 47;
	mov.u32 	%r349, %r109;
	@%p102 bra 	$L__BB0_57;
$L__BB0_59:
	cvt.s16.s8 	%rs67, %rs88;
	setp.gt.s16 	%p103, %rs67, 47;
	@%p103 bra 	$L__BB0_53;
$L__BB0_60:
	cvt.rzi.s32.f32 	%r245, %f259;
	st.u32 	[%rd110+4], %r245;
	st.global.u32 	[%rd21+4], %r103;
	ld.u32 	%r246, [%rd110+4];
	st.global.u32 	[%rd21+8], %r246;
	ld.global.u32 	%r247, [%rd21];
	cvt.rn.f32.s32 	%f125, %r247;
	ld.global.f32 	%f126, [%rd19];
	add.f32 	%f127, %f126, %f125;
	st.global.f32 	[%rd19], %f127;
	add.s32 	%r351, %r351, 1;
	add.s32 	%r341, %r349, 1;
	setp.lt.s32 	%p104, %r341, %r6;
	@%p104 bra 	$L__BB0_33;
$L__BB0_61:
	add.s32 	%r248, %r351, %r5;
	mul.wide.s32 	%rd121, %r248, 12;
	add.s64 	%rd122, %rd10, %rd121;
	mov.b32 	%r249, 0;
	st.global.u32 	[%rd122], %r249;
	mov.u32 	%r250, %ntid.x;
	add.s32 	%r297, %r297, %r250;
	setp.lt.s32 	%p105, %r297, %r157;
	@%p105 bra 	$L__BB0_2;
$L__BB0_62:
	ld.param.u32 	%r295, [_Z4enpsPcPiS_S0_S0_PfiiP12EnzymeObjectP14PostfixElementP15DistFuncElementiS0_S1_S1_S1_S1_Pb_param_6];
	bar.sync 	0;
	setp.lt.s32 	%p106, %r295, 1;
	@%p106 bra 	$L__BB0_193;
	mov.b32 	%r352, 0;
	mov.u32 	%r116, %ntid.x;
$L__BB0_64:
	setp.ge.s32 	%p107, %r1, %r157;
	@%p107 bra 	$L__BB0_173;
	mov.u32 	%r353, %r1;
$L__BB0_66:
	mul.wide.s32 	%rd123, %r353, 4;
	add.s64 	%rd124, %rd7, %rd123;
	ld.global.u32 	%r252, [%rd124];
	add.s64 	%rd25, %rd5, %rd123;
	mov.b32 	%r253, 2139095040;
	st.global.u32 	[%rd25], %r253;
	cvt.s64.s32 	%rd26, %r252;
	mul.wide.s32 	%rd125, %r252, 16;
	add.s64 	%rd27, %rd6, %rd125;
	ld.global.u32 	%r120, [%rd27];
	setp.eq.s32 	%p108, %r120, 0;
	@%p108 bra 	$L__BB0_172;
	mov.b32 	%r356, 0;
	mov.b32 	%r359, -1;
	mov.u64 	%rd212, %rd26;
$L__BB0_68:
	mov.u32 	%r122, %r356;
	setp.eq.s32 	%p109, %r120, -2;
	@%p109 bra 	$L__BB0_119;
	setp.ne.s32 	%p110, %r120, -1;
	@%p110 bra 	$L__BB0_121;
	add.s32 	%r123, %r359, 1;
	shl.b64 	%rd143, %rd212, 4;
	add.s64 	%rd144, %rd6, %rd143;
	ld.global.f32 	%f130, [%rd144+12];
	cvt.s64.s32 	%rd145, %r359;
	add.s64 	%rd146, %rd145, %rd26;
	shl.b64 	%rd147, %rd146, 2;
	add.s64 	%rd148, %rd4, %rd147;
	st.global.f32 	[%rd148+4], %f130;
	mov.u32 	%r359, %r123;
	bra.uni 	$L__BB0_171;
$L__BB0_71:
	add.s16 	%rs43, %rs79, -48;
	and.b16  	%rs44, %rs43, 255;
	setp.gt.u16 	%p4, %rs44, 9;
	@%p4 bra 	$L__BB0_81;
	mov.f32 	%f244, 0f00000000;
$L__BB0_73:
	mov.u32 	%r39, %r21;
	and.b16  	%rs50, %rs79, 255;
	setp.gt.u16 	%p31, %rs50, 57;
	setp.ge.s32 	%p32, %r39, %r4;
	or.pred  	%p33, %p32, %p31;
	@%p33 bra 	$L__BB0_80;
	cvt.u32.u16 	%r184, %rs79;
	and.b32  	%r185, %r184, 255;
	add.s32 	%r186, %r185, -48;
	cvt.rn.f32.u32 	%f91, %r186;
	fma.rn.f32 	%f244, %f244, 0f41200000, %f91;
	add.s32 	%r21, %r39, 1;
	cvt.s64.s32 	%rd78, %r39;
	add.s64 	%rd18, %rd1, %rd78;
	ld.global.u8 	%rs79, [%rd18+1];
	setp.ne.s16 	%p34, %rs79, 46;
	@%p34 bra 	$L__BB0_79;
	add.s32 	%r21, %r39, 2;
	ld.global.s8 	%rs79, [%rd18+2];
	setp.lt.s16 	%p35, %rs79, 48;
	@%p35 bra 	$L__BB0_79;
	mov.f32 	%f242, 0f41200000;
$L__BB0_77:
	and.b16  	%rs51, %rs79, 255;
	setp.gt.u16 	%p36, %rs51, 57;
	setp.ge.s32 	%p37, %r21, %r4;
	or.pred  	%p38, %p37, %p36;
	@%p38 bra 	$L__BB0_79;
	cvt.u32.u16 	%r187, %rs79;
	and.b32  	%r188, %r187, 255;
	add.s32 	%r189, %r188, -48;
	cvt.rn.f32.u32 	%f93, %r189;
	div.rn.f32 	%f94, %f93, %f242;
	add.f32 	%f244, %f244, %f94;
	mul.f32 	%f242, %f242, 0f41200000;
	add.s32 	%r43, %r21, 1;
	cvt.s64.s32 	%rd79, %r21;
	add.s64 	%rd80, %rd1, %rd79;
	ld.global.s8 	%rs79, [%rd80+1];
	setp.gt.s16 	%p39, %rs79, 47;
	mov.u32 	%r21, %r43;
	@%p39 bra 	$L__BB0_77;
$L__BB0_79:
	cvt.s16.s8 	%rs52, %rs79;
	setp.gt.s16 	%p40, %rs52, 47;
	@%p40 bra 	$L__BB0_73;
$L__BB0_80:
	add.s32 	%r190, %r333, %r3;
	mul.wide.s32 	%rd81, %r190, 16;
	add.s64 	%rd82, %rd6, %rd81;
	mov.b32 	%r191, -1;
	st.global.u32 	[%rd82], %r191;
	st.global.f32 	[%rd82+12], %f244;
	add.s32 	%r333, %r333, 1;
	mov.u32 	%r332, %r20;
	bra.uni 	$L__BB0_118;
$L__BB0_81:
	mov.b32 	%r320, 8;
	setp.gt.s16 	%p5, %rs79, 44;
	@%p5 bra 	$L__BB0_91;
	setp.gt.s16 	%p13, %rs79, 40;
	@%p13 bra 	$L__BB0_87;
	setp.eq.s16 	%p17, %rs79, 33;
	@%p17 bra 	$L__BB0_107;
	setp.eq.s16 	%p18, %rs79, 37;
	@%p18 bra 	$L__BB0_103;
	setp.eq.s16 	%p19, %rs79, 40;
	@%p19 bra 	$L__BB0_86;
	bra.uni 	$L__BB0_90;
$L__BB0_86:
	add.s32 	%r21, %r21, 1;
	add.s32 	%r332, %r20, 1;
	cvt.s64.s32 	%rd61, %r20;
	cvt.s64.s32 	%rd62, %r3;
	add.s64 	%rd63, %rd61, %rd62;
	shl.b64 	%rd64, %rd63, 2;
	add.s64 	%rd65, %rd3, %rd64;
	mov.b32 	%r171, 1;
	st.global.u32 	[%rd65+4], %r171;
	bra.uni 	$L__BB0_118;
$L__BB0_87:
	setp.eq.s16 	%p14, %rs79, 41;
	@%p14 bra 	$L__BB0_104;
	setp.eq.s16 	%p15, %rs79, 42;
	@%p15 bra 	$L__BB0_101;
	setp.eq.s16 	%p16, %rs79, 43;
	@%p16 bra 	$L__BB0_108;
$L__BB0_90:
	mov.b32 	%r320, 0;
	bra.uni 	$L__BB0_108;
$L__BB0_91:
	setp.gt.s16 	%p6, %rs79, 60;
	@%p6 bra 	$L__BB0_96;
	setp.eq.s16 	%p10, %rs79, 45;
	@%p10 bra 	$L__BB0_100;
	setp.eq.s16 	%p11, %rs79, 47;
	@%p11 bra 	$L__BB0_102;
	setp.eq.s16 	%p12, %rs79, 60;
	@%p12 bra 	$L__BB0_95;
	bra.uni 	$L__BB0_90;
$L__BB0_95:
	ld.global.u8 	%rs48, [%rd14+1];
	setp.eq.s16 	%p22, %rs48, 61;
	selp.u32 	%r166, 1, 0, %p22;
	add.s32 	%r21, %r21, %r166;
	selp.b32 	%r320, 5, 4, %p22;
	bra.uni 	$L__BB0_108;
$L__BB0_96:
	setp.eq.s16 	%p7, %rs79, 61;
	@%p7 bra 	$L__BB0_106;
	setp.eq.s16 	%p8, %rs79, 62;
	@%p8 bra 	$L__BB0_105;
	setp.eq.s16 	%p9, %rs79, 94;
	@%p9 bra 	$L__BB0_99;
	bra.uni 	$L__BB0_90;
$L__BB0_99:
	mov.b32 	%r320, 13;
	bra.uni 	$L__BB0_108;
$L__BB0_100:
	mov.b32 	%r320, 9;
	bra.uni 	$L__BB0_108;
$L__BB0_101:
	mov.b32 	%r320, 10;
	bra.uni 	$L__BB0_108;
$L__BB0_102:
	mov.b32 	%r320, 12;
	bra.uni 	$L__BB0_108;
$L__BB0_103:
	mov.b32 	%r320, 11;
	bra.uni 	$L__BB0_108;
$L__BB0_104:
	mov.b32 	%r320, 15;
	bra.uni 	$L__BB0_108;
$L__BB0_105:
	ld.global.u8 	%rs46, [%rd14+1];
	setp.eq.s16 	%p20, %rs46, 61;
	selp.u32 	%r164, 1, 0, %p20;
	add.s32 	%r21, %r21, %r164;
	selp.b32 	%r320, 7, 6, %p20;
	bra.uni 	$L__BB0_108;
$L__BB0_106:
	ld.global.u8 	%rs47, [%rd14+1];
	setp.eq.s16 	%p21, %rs47, 61;
	selp.u32 	%r165, 1, 0, %p21;
	add.s32 	%r21, %r21, %r165;
$L__BB0_107:
	cvt.s64.s32 	%rd66, %r21;
	add.s64 	%rd67, %rd1, %rd66;
	ld.global.u8 	%rs49, [%rd67+1];
	setp.eq.s16 	%p23, %rs49, 61;
	selp.u32 	%r173, 1, 0, %p23;
	add.s32 	%r21, %r21, %r173;
	selp.b32 	%r320, 3, 14, %p23;
$L__BB0_108:
	add.s32 	%r21, %r21, 1;
	setp.eq.s32 	%p24, %r320, 15;
	@%p24 bra 	$L__BB0_114;
	setp.eq.s32 	%p25, %r20, -1;
	mov.b32 	%r332, 0;
	@%p25 bra 	$L__BB0_113;
$L__BB0_110:
	add.s32 	%r176, %r20, %r3;
	mul.wide.s32 	%rd68, %r176, 4;
	add.s64 	%rd69, %rd3, %rd68;
	ld.global.u32 	%r70, [%rd69];
	setp.gt.s32 	%p26, %r320, %r70;
	mov.u32 	%r327, %r20;
	@%p26 bra 	$L__BB0_112;
	add.s32 	%r71, %r20, -1;
	add.s32 	%r178, %r333, %r3;
	mul.wide.s32 	%rd70, %r178, 16;
	add.s64 	%rd71, %rd6, %rd70;
	st.global.u32 	[%rd71], %r70;
	add.s32 	%r333, %r333, 1;
	setp.ne.s32 	%p27, %r20, 0;
	mov.b32 	%r327, -1;
	mov.u32 	%r20, %r71;
	@%p27 bra 	$L__BB0_110;
$L__BB0_112:
	add.s32 	%r332, %r327, 1;
$L__BB0_113:
	add.s32 	%r179, %r332, %r3;
	mul.wide.s32 	%rd72, %r179, 4;
	add.s64 	%rd73, %rd3, %rd72;
	st.global.u32 	[%rd73], %r320;
	bra.uni 	$L__BB0_118;
$L__BB0_114:
	setp.eq.s32 	%p28, %r20, -1;
	mov.b32 	%r332, -2;
	@%p28 bra 	$L__BB0_118;
$L__BB0_115:
	add.s32 	%r181, %r20, %r3;
	mul.wide.s32 	%rd74, %r181, 4;
	add.s64 	%rd75, %rd3, %rd74;
	ld.global.u32 	%r62, [%rd75];
	setp.eq.s32 	%p29, %r62, 1;
	mov.u32 	%r323, %r20;
	@%p29 bra 	$L__BB0_117;
	add.s32 	%r63, %r20, -1;
	add.s32 	%r183, %r333, %r3;
	mul.wide.s32 	%rd76, %r183, 16;
	add.s64 	%rd77, %rd6, %rd76;
	st.global.u32 	[%rd77], %r62;
	add.s32 	%r333, %r333, 1;
	setp.ne.s32 	%p30, %r20, 0;
	mov.b32 	%r323, -1;
	mov.u32 	%r20, %r63;
	@%p30 bra 	$L__BB0_115;
$L__BB0_117:
	add.s32 	%r332, %r323, -1;
$L__BB0_118:
	setp.lt.s32 	%p63, %r21, %r4;
	@%p63 bra 	$L__BB0_4;
	bra.uni 	$L__BB0_24;
$L__BB0_119:
	shl.b64 	%rd126, %rd212, 4;
	add.s64 	%rd127, %rd6, %rd126;
	ld.global.s32 	%rd128, [%rd127+4];
	ld.global.u32 	%r256, [%rd127+8];
	add.s32 	%r124, %r359, 1;
	mul.wide.s32 	%rd129, %r256, 4;
	add.s64 	%rd130, %rd9, %rd129;
	ld.global.s32 	%rd131, [%rd130+-4];
	add.s64 	%rd132, %rd131, %rd128;
	shl.b64 	%rd133, %rd132, 2;
	add.s64 	%rd134, %rd8, %rd133;
	ld.global.f32 	%f128, [%rd134+-4];
	cvt.s64.s32 	%rd135, %r359;
	add.s64 	%rd136, %rd135, %rd26;
	shl.b64 	%rd137, %rd136, 2;
	add.s64 	%rd138, %rd4, %rd137;
	st.global.f32 	[%rd138+4], %f128;
	ld.global.s32 	%rd139, [%rd130+-4];
	add.s64 	%rd140, %rd139, %rd128;
	shl.b64 	%rd141, %rd140, 2;
	add.s64 	%rd142, %rd8, %rd141;
	ld.global.f32 	%f49, [%rd142+-4];
	ld.global.f32 	%f129, [%rd25];
	setp.geu.f32 	%p111, %f49, %f129;
	mov.u32 	%r359, %r124;
	@%p111 bra 	$L__BB0_171;
	st.global.f32 	[%rd25], %f49;
	mov.u32 	%r359, %r124;
	bra.uni 	$L__BB0_171;
$L__BB0_121:
	cvt.u32.u64 	%r257, %rd26;
	add.s32 	%r258, %r359, %r257;
	mul.wide.s32 	%rd149, %r258, 4;
	add.s64 	%rd29, %rd4, %rd149;
	ld.global.f32 	%f50, [%rd29+-4];
	ld.global.f32 	%f51, [%rd29];
	mov.f32 	%f264, 0f00000000;
	setp.gt.s32 	%p112, %r120, 7;
	@%p112 bra 	$L__BB0_131;
	setp.gt.s32 	%p122, %r120, 4;
	@%p122 bra 	$L__BB0_127;
	setp.eq.s32 	%p126, %r120, 2;
	@%p126 bra 	$L__BB0_168;
	setp.eq.s32 	%p127, %r120, 3;
	@%p127 bra 	$L__BB0_169;
	setp.eq.s32 	%p128, %r120, 4;
	@%p128 bra 	$L__BB0_126;
	bra.uni 	$L__BB0_170;
$L__BB0_126:
	setp.lt.f32 	%p168, %f50, %f51;
	selp.f32 	%f264, 0f3F800000, 0f00000000, %p168;
	bra.uni 	$L__BB0_170;
$L__BB0_127:
	setp.eq.s32 	%p123, %r120, 5;
	@%p123 bra 	$L__BB0_167;
	setp.eq.s32 	%p124, %r120, 6;
	@%p124 bra 	$L__BB0_166;
	setp.eq.s32 	%p125, %r120, 7;
	@%p125 bra 	$L__BB0_130;
	bra.uni 	$L__BB0_170;
$L__BB0_130:
	setp.ge.f32 	%p165, %f50, %f51;
	selp.f32 	%f264, 0f3F800000, 0f00000000, %p165;
	bra.uni 	$L__BB0_170;
$L__BB0_131:
	setp.gt.s32 	%p113, %r120, 10;
	@%p113 bra 	$L__BB0_136;
	setp.eq.s32 	%p119, %r120, 8;
	@%p119 bra 	$L__BB0_143;
	setp.eq.s32 	%p120, %r120, 9;
	@%p120 bra 	$L__BB0_144;
	setp.eq.s32 	%p121, %r120, 10;
	@%p121 bra 	$L__BB0_135;
	bra.uni 	$L__BB0_170;
$L__BB0_135:
	mul.f32 	%f264, %f50, %f51;
	bra.uni 	$L__BB0_170;
$L__BB0_136:
	setp.gt.s32 	%p114, %r120, 12;
	@%p114 bra 	$L__BB0_140;
	setp.eq.s32 	%p117, %r120, 11;
	@%p117 bra 	$L__BB0_153;
	setp.eq.s32 	%p118, %r120, 12;
	@%p118 bra 	$L__BB0_139;
	bra.uni 	$L__BB0_170;
$L__BB0_139:
	div.rn.f32 	%f264, %f50, %f51;
	bra.uni 	$L__BB0_170;
$L__BB0_140:
	setp.eq.s32 	%p115, %r120, 13;
	mov.f32 	%f230, 0f3F800000;
	@%p115 bra 	$L__BB0_145;
	setp.eq.s32 	%p116, %r120, 14;
	@%p116 bra 	$L__BB0_142;
	bra.uni 	$L__BB0_170;
$L__BB0_142:
	setp.eq.f32 	%p129, %f51, 0f00000000;
	selp.f32 	%f264, 0f3F800000, 0f00000000, %p129;
	bra.uni 	$L__BB0_170;
$L__BB0_143:
	add.f32 	%f264, %f50, %f51;
	bra.uni 	$L__BB0_170;
$L__BB0_144:
	sub.f32 	%f264, %f50, %f51;
	bra.uni 	$L__BB0_170;
$L__BB0_145:
	mul.f32 	%f133, %f51, 0f3F000000;
	cvt.rzi.f32.f32 	%f134, %f133;
	add.f32 	%f135, %f134, %f134;
	sub.f32 	%f136, %f51, %f135;
	abs.f32 	%f56, %f136;
	abs.f32 	%f57, %f50;
	setp.lt.f32 	%p130, %f57, 0f00800000;
	mul.f32 	%f137, %f57, 0f4B800000;
	selp.f32 	%f138, %f137, %f57, %p130;
	selp.f32 	%f139, 0fC1C00000, 0f00000000, %p130;
	mov.b32 	%r259, %f138;
	add.s32 	%r260, %r259, -1060439283;
	and.b32  	%r261, %r260, -8388608;
	sub.s32 	%r262, %r259, %r261;
	mov.b32 	%f140, %r262;
	cvt.rn.f32.s32 	%f141, %r261;
	fma.rn.f32 	%f142, %f141, 0f34000000, %f139;
	add.f32 	%f143, %f140, 0fBF800000;
	add.f32 	%f144, %f140, 0f3F800000;
	rcp.approx.ftz.f32 	%f145, %f144;
	add.f32 	%f146, %f143, %f143;
	mul.f32 	%f147, %f146, %f145;
	mul.f32 	%f148, %f147, %f147;
	sub.f32 	%f149, %f143, %f147;
	add.f32 	%f150, %f149, %f149;
	neg.f32 	%f151, %f147;
	fma.rn.f32 	%f152, %f151, %f143, %f150;
	mul.rn.f32 	%f153, %f145, %f152;
	fma.rn.f32 	%f154, %f148, 0f3A2C32E4, 0f3B52E7DB;
	fma.rn.f32 	%f155, %f154, %f148, 0f3C93BB73;
	fma.rn.f32 	%f156, %f155, %f148, 0f3DF6384F;
	mul.rn.f32 	%f157, %f156, %f148;
	fma.rn.f32 	%f158, %f147, 0f3FB8AA3B, %f142;
	sub.f32 	%f159, %f142, %f158;
	fma.rn.f32 	%f160, %f147, 0f3FB8AA3B, %f159;
	fma.rn.f32 	%f161, %f153, 0f3FB8AA3B, %f160;
	fma.rn.f32 	%f162, %f147, 0f32A55E34, %f161;
	mul.f32 	%f163, %f157, 0f40400000;
	fma.rn.f32 	%f164, %f163, %f153, %f162;
	fma.rn.f32 	%f165, %f157, %f147, %f164;
	add.rn.f32 	%f166, %f158, %f165;
	neg.f32 	%f167, %f158;
	add.rn.f32 	%f168, %f166, %f167;
	neg.f32 	%f169, %f168;
	add.rn.f32 	%f170, %f165, %f169;
	mul.rn.f32 	%f171, %f166, %f51;
	neg.f32 	%f172, %f171;
	fma.rn.f32 	%f173, %f166, %f51, %f172;
	fma.rn.f32 	%f174, %f170, %f51, %f173;
	cvt.rni.f32.f32 	%f175, %f171;
	sub.f32 	%f176, %f171, %f175;
	add.f32 	%f177, %f176, %f174;
	fma.rn.f32 	%f178, %f177, 0f391FCB8E, 0f3AAF85ED;
	fma.rn.f32 	%f179, %f178, %f177, 0f3C1D9856;
	fma.rn.f32 	%f180, %f179, %f177, 0f3D6357BB;
	fma.rn.f32 	%f181, %f180, %f177, 0f3E75FDEC;
	fma.rn.f32 	%f182, %f181, %f177, 0f3F317218;
	fma.rn.f32 	%f183, %f182, %f177, 0f3F800000;
	cvt.rzi.s32.f32 	%r263, %f175;
	setp.gt.f32 	%p131, %f175, 0f00000000;
	selp.b32 	%r264, 0, -2097152000, %p131;
	add.s32 	%r265, %r264, 2130706432;
	mov.b32 	%f184, %r265;
	mul.f32 	%f185, %f183, %f184;
	shl.b32 	%r266, %r263, 23;
	sub.s32 	%r267, %r266, %r264;
	mov.b32 	%f186, %r267;
	mul.f32 	%f187, %f185, %f186;
	abs.f32 	%f188, %f171;
	setp.gt.f32 	%p132, %f188, 0f43180000;
	setp.lt.f32 	%p133, %f171, 0f00000000;
	selp.f32 	%f189, 0f00000000, 0f7F800000, %p133;
	selp.f32 	%f58, %f189, %f187, %p132;
	setp.eq.f32 	%p134, %f50, 0f3F800000;
	setp.eq.f32 	%p135, %f51, 0f00000000;
	or.pred  	%p136, %p134, %p135;
	mov.f32 	%f264, %f230;
	@%p136 bra 	$L__BB0_170;
	setp.num.f32 	%p137, %f57, %f57;
	abs.f32 	%f190, %f51;
	setp.num.f32 	%p138, %f190, %f190;
	and.pred  	%p139, %p137, %p138;
	@%p139 bra 	$L__BB0_148;
	add.rn.f32 	%f264, %f50, %f51;
	bra.uni 	$L__BB0_170;
$L__BB0_148:
	setp.neu.f32 	%p140, %f50, 0f00000000;
	setp.neu.f32 	%p141, %f57, 0f7F800000;
	and.pred  	%p142, %p140, %p141;
	@%p142 bra 	$L__BB0_150;
	setp.neu.f32 	%p149, %f56, 0f3F800000;
	add.f32 	%f195, %f50, %f50;
	mov.b32 	%r268, %f195;
	setp.lt.f32 	%p150, %f51, 0f00000000;
	xor.b32  	%r269, %r268, 2139095040;
	selp.b32 	%r270, %r269, %r268, %p150;
	and.b32  	%r271, %r270, 2147483647;
	selp.b32 	%r272, %r271, %r270, %p149;
	mov.b32 	%f264, %r272;
	bra.uni 	$L__BB0_170;
$L__BB0_150:
	setp.eq.f32 	%p143, %f50, 0fBF800000;
	setp.eq.f32 	%p144, %f190, 0f7F800000;
	and.pred  	%p145, %p143, %p144;
	mov.f32 	%f264, %f230;
	@%p145 bra 	$L__BB0_170;
	setp.geu.f32 	%p146, %f50, 0f00000000;
	mov.f32 	%f264, %f58;
	@%p146 bra 	$L__BB0_170;
	setp.neu.f32 	%p147, %f56, 0f3F800000;
	neg.f32 	%f192, %f58;
	selp.f32 	%f193, %f58, %f192, %p147;
	cvt.rmi.f32.f32 	%f194, %f51;
	setp.neu.f32 	%p148, %f51, %f194;
	selp.f32 	%f264, 0f7FFFFFFF, %f193, %p148;
	bra.uni 	$L__BB0_170;
$L__BB0_153:
	abs.f32 	%f63, %f51;
	abs.f32 	%f263, %f50;
	setp.lt.f32 	%p151, %f263, %f63;
	@%p151 bra 	$L__BB0_165;
	mul.f32 	%f65, %f63, 0f4B000000;
	setp.gtu.f32 	%p152, %f263, %f65;
	@%p152 bra 	$L__BB0_161;
	div.approx.f32 	%f196, %f263, %f63;
	cvt.rzi.f32.f32 	%f261, %f196;
	neg.f32 	%f67, %f63;
	fma.rn.f32 	%f68, %f67, %f261, %f263;
	mov.b32 	%r125, %f68;
	mov.b32 	%r273, %f63;
	setp.lt.u32 	%p153, %r125, %r273;
	@%p153 bra 	$L__BB0_160;
	setp.lt.u32 	%p154, %r125, -2147483647;
	@%p154 bra 	$L__BB0_158;
	add.f32 	%f201, %f261, 0fBF800000;
	setp.lt.f32 	%p157, %f68, %f67;
	add.f32 	%f202, %f201, 0fBF800000;
	selp.f32 	%f261, %f202, %f201, %p157;
	bra.uni 	$L__BB0_160;
$L__BB0_158:
	add.f32 	%f261, %f261, 0f3F800000;
	add.f32 	%f197, %f63, %f63;
	setp.ltu.f32 	%p155, %f68, %f197;
	@%p155 bra 	$L__BB0_160;
	add.f32 	%f198, %f261, 0f3F800000;
	fma.rn.f32 	%f199, %f63, 0fC0400000, %f68;
	setp.ge.f32 	%p156, %f199, 0f00000000;
	add.f32 	%f200, %f198, 0f3F800000;
	selp.f32 	%f261, %f200, %f198, %p156;
$L__BB0_160:
	fma.rn.f32 	%f263, %f67, %f261, %f263;
	bra.uni 	$L__BB0_165;
$L__BB0_161:
	mov.b32 	%r126, %f263;
	mov.b32 	%r274, %f65;
	and.b32  	%r127, %r274, -8388608;
	and.b32  	%r275, %r126, 8388607;
	or.b32  	%r357, %r275, 1065353216;
	mov.b32 	%f262, %r357;
	sub.s32 	%r276, %r126, %r127;
	add.s32 	%r277, %r276, 192937984;
	and.b32  	%r358, %r277, -8388608;
	setp.eq.s32 	%p158, %r358, 0;
	@%p158 bra 	$L__BB0_164;
	mul.f32 	%f203, %f63, 0f4B000000;
	mov.b32 	%r278, %f203;
	and.b32  	%r279, %r278, 8388607;
	or.b32  	%r280, %r279, 1065353216;
	mov.b32 	%f204, %r280;
	rcp.approx.ftz.f32 	%f75, %f204;
	neg.f32 	%f76, %f204;
$L__BB0_163:
	min.u32 	%r281, %r358, 192937984;
	add.s32 	%r282, %r357, %r281;
	mov.b32 	%f205, %r282;
	mul.f32 	%f206, %f75, %f205;
	fma.rn.f32 	%f207, %f76, %f206, %f205;
	fma.rn.f32 	%f208, %f207, %f75, %f206;
	fma.rn.f32 	%f209, %f76, %f208, %f205;
	fma.rz.f32 	%f210, %f209, %f75, %f208;
	cvt.rzi.f32.f32 	%f211, %f210;
	fma.rn.f32 	%f262, %f76, %f211, %f205;
	sub.s32 	%r358, %r358, %r281;
	mov.b32 	%r357, %f262;
	setp.ne.s32 	%p159, %r358, 0;
	setp.ne.s32 	%p160, %r357, 0;
	and.pred  	%p161, %p159, %p160;
	@%p161 bra 	$L__BB0_163;
$L__BB0_164:
	mov.b32 	%f213, %r127;
	setp.leu.f32 	%p162, %f63, 0f00000000;
	setp.gt.u32 	%p163, %r126, 2139095039;
	selp.f32 	%f214, 0f7FFFFFFF, %f213, %p163;
	selp.f32 	%f215, 0f7FFFFFFF, %f214, %p162;
	mul.f32 	%f216, %f262, 0f34000000;
	mul.f32 	%f263, %f215, %f216;
$L__BB0_165:
	abs.f32 	%f217, %f263;
	setp.nan.f32 	%p164, %f217, %f217;
	copysign.f32 	%f218, %f50, %f263;
	selp.f32 	%f264, %f263, %f218, %p164;
	bra.uni 	$L__BB0_170;
$L__BB0_166:
	setp.gt.f32 	%p166, %f50, %f51;
	selp.f32 	%f264, 0f3F800000, 0f00000000, %p166;
	bra.uni 	$L__BB0_170;
$L__BB0_167:
	setp.le.f32 	%p167, %f50, %f51;
	selp.f32 	%f264, 0f3F800000, 0f00000000, %p167;
	bra.uni 	$L__BB0_170;
$L__BB0_168:
	sub.f32 	%f219, %f50, %f51;
	abs.f32 	%f220, %f219;
	setp.lt.f32 	%p170, %f220, 0f3727C5AC;
	selp.f32 	%f264, 0f3F800000, 0f00000000, %p170;
	bra.uni 	$L__BB0_170;
$L__BB0_169:
	setp.neu.f32 	%p169, %f50, %f51;
	selp.f32 	%f264, 0f3F800000, 0f00000000, %p169;
$L__BB0_170:
	st.global.f32 	[%rd29+-4], %f264;
	add.s32 	%r359, %r359, -1;
$L__BB0_171:
	cvt.u32.u64 	%r283, %rd26;
	add.s32 	%r356, %r122, 1;
	add.s32 	%r284, %r356, %r283;
	cvt.s64.s32 	%rd212, %r284;
	mul.wide.u32 	%rd150, %r122, 16;
	add.s64 	%rd151, %rd27, %rd150;
	ld.global.u32 	%r120, [%rd151+16];
	setp.ne.s32 	%p171, %r120, 0;
	@%p171 bra 	$L__BB0_68;
$L__BB0_172:
	ld.param.u64 	%rd208, [_Z4enpsPcPiS_S0_S0_PfiiP12EnzymeObjectP14PostfixElementP15DistFuncElementiS0_S1_S1_S1_S1_Pb_param_15];
	shl.b64 	%rd152, %rd26, 2;
	add.s64 	%rd153, %rd4, %rd152;
	ld.global.f32 	%f221, [%rd153];
	cvta.to.global.u64 	%rd154, %rd208;
	mul.wide.s32 	%rd155, %r353, 4;
	add.s64 	%rd156, %rd154, %rd155;
	st.global.f32 	[%rd156], %f221;
	add.s32 	%r353, %r353, %r116;
	setp.lt.s32 	%p172, %r353, %r157;
	@%p172 bra 	$L__BB0_66;
$L__BB0_173:
	setp.ge.s32 	%p173, %r1, %r157;
	bar.sync 	0;
	@%p173 bra 	$L__BB0_176;
	mov.u32 	%r360, %r1;
$L__BB0_175:
	ld.param.u64 	%rd207, [_Z4enpsPcPiS_S0_S0_PfiiP12EnzymeObjectP14PostfixElementP15DistFuncElementiS0_S1_S1_S1_S1_Pb_param_8];
	cvt.s64.s32 	%rd157, %r360;
	cvta.to.global.u64 	%rd158, %rd207;
	mul.wide.s32 	%rd159, %r360, 8;
	add.s64 	%rd160, %rd158, %rd159;
	ld.global.s32 	%rd161, [%rd160];
	ld.global.u32 	%r285, [%rd160+4];
	mul.wide.s32 	%rd162, %r285, 4;
	add.s64 	%rd163, %rd9, %rd162;
	ld.global.s32 	%rd164, [%rd163+-4];
	add.s64 	%rd165, %rd164, %rd161;
	shl.b64 	%rd166, %rd165, 2;
	add.s64 	%rd167, %rd8, %rd166;
	ld.global.f32 	%f222, [%rd167+-4];
	mul.wide.s32 	%rd168, %r360, 4;
	add.s64 	%rd169, %rd5, %rd168;
	ld.global.f32 	%f223, [%rd169];
	setp.gt.f32 	%p174, %f222, %f223;
	setp.gt.f32 	%p175, %f222, 0f00000000;
	and.pred  	%p176, %p174, %p175;
	selp.u16 	%rs68, 1, 0, %p176;
	add.s64 	%rd170, %rd11, %rd157;
	st.global.u8 	[%rd170], %rs68;
	add.s32 	%r360, %r360, %r116;
	setp.lt.s32 	%p177, %r360, %r157;
	@%p177 bra 	$L__BB0_175;
$L__BB0_176:
	setp.ge.s32 	%p178, %r1, %r157;
	bar.sync 	0;
	@%p178 bra 	$L__BB0_185;
	mov.u32 	%r361, %r1;
$L__BB0_178:
	cvt.s64.s32 	%rd171, %r361;
	mul.wide.s32 	%rd172, %r361, 4;
	add.s64 	%rd173, %rd7, %rd172;
	ld.global.s32 	%rd31, [%rd173];
	add.s64 	%rd174, %rd11, %rd171;
	ld.global.u8 	%rs69, [%rd174];
	setp.eq.s16 	%p179, %rs69, 0;
	@%p179 bra 	$L__BB0_184;
	shl.b64 	%rd175, %rd31, 4;
	add.s64 	%rd32, %rd6, %rd175;
	ld.global.u32 	%r362, [%rd32];
	setp.eq.s32 	%p180, %r362, 0;
	@%p180 bra 	$L__BB0_184;
	mov.b32 	%r363, 0;
	mov.u64 	%rd213, %rd31;
$L__BB0_181:
	setp.ne.s32 	%p181, %r362, -2;
	@%p181 bra 	$L__BB0_183;
	shl.b64 	%rd176, %rd213, 4;
	add.s64 	%rd177, %rd6, %rd176;
	ld.global.s32 	%rd178, [%rd177+4];
	ld.global.u32 	%r287, [%rd177+8];
	mul.wide.s32 	%rd179, %r287, 4;
	add.s64 	%rd180, %rd9, %rd179;
	ld.global.s32 	%rd181, [%rd180+-4];
	add.s64 	%rd182, %rd178, %rd181;
	shl.b64 	%rd183, %rd182, 2;
	add.s64 	%rd184, %rd8, %rd183;
	mov.b32 	%r288, 0;
	st.global.u32 	[%rd184+-4], %r288;
$L__BB0_183:
	cvt.u32.u64 	%r289, %rd31;
	add.s32 	%r145, %r363, 1;
	add.s32 	%r290, %r145, %r289;
	cvt.s64.s32 	%rd213, %r290;
	mul.wide.u32 	%rd185, %r363, 16;
	add.s64 	%rd186, %rd32, %rd185;
	ld.global.u32 	%r362, [%rd186+16];
	setp.ne.s32 	%p182, %r362, 0;
	mov.u32 	%r363, %r145;
	@%p182 bra 	$L__BB0_181;
$L__BB0_184:
	add.s32 	%r361, %r361, %r116;
	setp.lt.s32 	%p183, %r361, %r157;
	@%p183 bra 	$L__BB0_178;
$L__BB0_185:
	setp.ge.s32 	%p184, %r1, %r157;
	bar.sync 	0;
	@%p184 bra 	$L__BB0_192;
	mov.u32 	%r364, %r1;
$L__BB0_187:
	ld.param.u64 	%rd206, [_Z4enpsPcPiS_S0_S0_PfiiP12EnzymeObjectP14PostfixElementP15DistFuncElementiS0_S1_S1_S1_S1_Pb_param_3];
	cvt.s64.s32 	%rd187, %r364;
	cvta.to.global.u64 	%rd188, %rd206;
	mul.wide.s32 	%rd189, %r364, 4;
	add.s64 	%rd190, %rd188, %rd189;
	ld.global.s32 	%rd35, [%rd190];
	add.s64 	%rd191, %rd11, %rd187;
	ld.global.u8 	%rs70, [%rd191];
	setp.eq.s16 	%p185, %rs70, 0;
	@%p185 bra 	$L__BB0_191;
	mad.lo.s64 	%rd36, %rd35, 12, %rd10;
	ld.global.u32 	%r365, [%rd36];
	setp.eq.s32 	%p186, %r365, 0;
	@%p186 bra 	$L__BB0_191;
	ld.param.u64 	%rd211, [_Z4enpsPcPiS_S0_S0_PfiiP12EnzymeObjectP14PostfixElementP15DistFuncElementiS0_S1_S1_S1_S1_Pb_param_16];
	ld.param.u64 	%rd209, [_Z4enpsPcPiS_S0_S0_PfiiP12EnzymeObjectP14PostfixElementP15DistFuncElementiS0_S1_S1_S1_S1_Pb_param_15];
	cvta.to.global.u64 	%rd192, %rd209;
	add.s64 	%rd37, %rd192, %rd189;
	cvta.to.global.u64 	%rd194, %rd211;
	add.s64 	%rd38, %rd194, %rd189;
	mov.b32 	%r366, 0;
	mov.u64 	%rd214, %rd35;
$L__BB0_190:
	cvt.u32.u64 	%r292, %rd35;
	mad.lo.s64 	%rd195, %rd214, 12, %rd10;
	ld.global.s32 	%rd196, [%rd195+4];
	ld.global.u32 	%r293, [%rd195+8];
	mul.wide.s32 	%rd197, %r293, 4;
	add.s64 	%rd198, %rd9, %rd197;
	ld.global.s32 	%rd199, [%rd198+-4];
	add.s64 	%rd200, %rd199, %rd196;
	shl.b64 	%rd201, %rd200, 2;
	add.s64 	%rd202, %rd8, %rd201;
	ld.global.f32 	%f224, [%rd37];
	cvt.rn.f32.s32 	%f225, %r365;
	ld.global.f32 	%f226, [%rd38];
	div.rn.f32 	%f227, %f225, %f226;
	mul.f32 	%f228, %f224, %f227;
	atom.global.add.f32 	%f229, [%rd202+-4], %f228;
	add.s32 	%r152, %r366, 1;
	add.s32 	%r294, %r152, %r292;
	cvt.s64.s32 	%rd214, %r294;
	mul.wide.u32 	%rd203, %r366, 12;
	add.s64 	%rd204, %rd36, %rd203;
	ld.global.u32 	%r365, [%rd204+12];
	setp.ne.s32 	%p187, %r365, 0;
	mov.u32 	%r366, %r152;
	@%p187 bra 	$L__BB0_190;
$L__BB0_191:
	add.s32 	%r364, %r364, %r116;
	setp.lt.s32 	%p188, %r364, %r157;
	@%p188 bra 	$L__BB0_187;
$L__BB0_192:
	ld.param.u32 	%r296, [_Z4enpsPcPiS_S0_S0_PfiiP12EnzymeObjectP14PostfixElementP15DistFuncElementiS0_S1_S1_S1_S1_Pb_param_6];
	add.s32 	%r352, %r352, 1;
	bar.sync 	0;
	setp.ne.s32 	%p189, %r352, %r296;
	@%p189 bra 	$L__BB0_64;
$L__BB0_193:
	ret;

}


// ===== COMPILED SASS (sm_100) =====

	.target	sm_100

	.elftype	@"ET_EXEC"


//--------------------- .note.nv.tkinfo           --------------------------
	.section	.note.nv.tkinfo,"",@"SHT_NOTE"
	.sectionflags	@"SHF_NOTE_NV_TKINFO"
	.tkinfo
        /*0018*/ 	.word	0x00000002
        /*0030*/ 	.string	""
        /*0030*/ 	.string	"ptxas"
        /*0030*/ 	.string	"Cuda compilation tools, release 13.0, V13.0.88"
        /*0030*/ 	.string	"Build cuda_13.0.r13.0/compiler.36424714_0"
        /*0030*/ 	.string	"-arch sm_100 -m 64 "



//--------------------- .note.nv.cuinfo           --------------------------
	.section	.note.nv.cuinfo,"",@"SHT_NOTE"
	.sectionflags	@"SHF_NOTE_NV_CUINFO"
        /*0018*/ 	.short	0x0002
        /*001a*/ 	.short	0x0064
        /*001c*/ 	.short	0x0082
	.zero		2


//--------------------- .nv.info                  --------------------------
	.section	.nv.info,"",@"SHT_CUDA_INFO"
	.align	4


	//----- nvinfo : EIATTR_REGCOUNT
	.align		4
        /*0000*/ 	.byte	0x04, 0x2f
        /*0002*/ 	.short	(.L_1 - .L_0)
	.align		4
.L_0:
        /*0004*/ 	.word	index@(_Z4enpsPcPiS_S0_S0_PfiiP12EnzymeObjectP14PostfixElementP15DistFuncElementiS0_S1_S1_S1_S1_Pb)
        /*0008*/ 	.word	0x00000020


	//----- nvinfo : EIATTR_FRAME_SIZE
	.align		4
.L_1:
        /*000c*/ 	.byte	0x04, 0x11
        /*000e*/ 	.short	(.L_3 - .L_2)
	.align		4
.L_2:
        /*0010*/ 	.word	index@($__internal_0_$__cuda_sm3x_div_rn_noftz_f32_slowpath)
        /*0014*/ 	.word	0x00000000


	//----- nvinfo : EIATTR_FRAME_SIZE
	.align		4
.L_3:
        /*0018*/ 	.byte	0x04, 0x11
        /*001a*/ 	.short	(.L_5 - .L_4)
	.align		4
.L_4:
        /*001c*/ 	.word	index@(_Z4enpsPcPiS_S0_S0_PfiiP12EnzymeObjectP14PostfixElementP15DistFuncElementiS0_S1_S1_S1_S1_Pb)
        /*0020*/ 	.word	0x00000000


	//----- nvinfo : EIATTR_MIN_STACK_SIZE
	.align		4
.L_5:
        /*0024*/ 	.byte	0x04, 0x12
        /*0026*/ 	.short	(.L_7 - .L_6)
	.align		4
.L_6:
        /*0028*/ 	.word	index@(_Z4enpsPcPiS_S0_S0_PfiiP12EnzymeObjectP14PostfixElementP15DistFuncElementiS0_S1_S1_S1_S1_Pb)
        /*002c*/ 	.word	0x00000000
.L_7:


//--------------------- .nv.compat                --------------------------
	.section	.nv.compat,"",@"SHT_CUDA_COMPAT_INFO"
	.align	4
        /*0000*/ 	.byte	0x02, 0x09, 0x00, 0x00, 0x02, 0x02, 0x01, 0x00, 0x02, 0x05, 0x05, 0x00, 0x03, 0x07, 0x01, 0x01
        /*0010*/ 	.byte	0x02, 0x03, 0x00, 0x00, 0x02, 0x06, 0x01, 0x00, 0x04, 0x0b, 0x08, 0x00, 0x01, 0x00, 0x00, 0x00
        /*0020*/ 	.byte	0x00, 0x00, 0x00, 0x00


//--------------------- .nv.info._Z4enpsPcPiS_S0_S0_PfiiP12EnzymeObjectP14PostfixElementP15DistFuncElementiS0_S1_S1_S1_S1_Pb --------------------------
	.section	.nv.info._Z4enpsPcPiS_S0_S0_PfiiP12EnzymeObjectP14PostfixElementP15DistFuncElementiS0_S1_S1_S1_S1_Pb,"",@"SHT_CUDA_INFO"
	.sectionflags	@""
	.align	4


	//----- nvinfo : EIATTR_CUDA_API_VERSION
	.align		4
        /*0000*/ 	.byte	0x04, 0x37
        /*0002*/ 	.short	(.L_9 - .L_8)
.L_8:
        /*0004*/ 	.word	0x00000082


	//----- nvinfo : EIATTR_KPARAM_INFO
	.align		4
.L_9:
        /*0008*/ 	.byte	0x04, 0x17
        /*000a*/ 	.short	(.L_11 - .L_10)
.L_10:
        /*000c*/ 	.word	0x00000000
        /*0010*/ 	.short	0x0011
        /*0012*/ 	.short	0x0080
        /*0014*/ 	.byte	0x00, 0xf5, 0x21, 0x00


	//----- nvinfo : EIATTR_KPARAM_INFO
	.align		4
.L_11:
        /*0018*/ 	.byte	0x04, 0x17
        /*001a*/ 	.short	(.L_13 - .L_12)
.L_12:
        /*001c*/ 	.word	0x00000000
        /*0020*/ 	.short	0x0010
        /*0022*/ 	.short	0x0078
        /*0024*/ 	.byte	0x00, 0xf5, 0x21, 0x00


	//----- nvinfo : EIATTR_KPARAM_INFO
	.align		4
.L_13:
        /*0028*/ 	.byte	0x04, 0x17
        /*002a*/ 	.short	(.L_15 - .L_14)
.L_14:
        /*002c*/ 	.word	0x00000000
        /*0030*/ 	.short	0x000f
        /*0032*/ 	.short	0x0070
        /*0034*/ 	.byte	0x00, 0xf5, 0x21, 0x00


	//----- nvinfo : EIATTR_KPARAM_INFO
	.align		4
.L_15:
        /*0038*/ 	.byte	0x04, 0x17
        /*003a*/ 	.short	(.L_17 - .L_16)
.L_16:
        /*003c*/ 	.word	0x00000000
        /*0040*/ 	.short	0x000e
        /*0042*/ 	.short	0x0068
        /*0044*/ 	.byte	0x00, 0xf5, 0x21, 0x00


	//----- nvinfo : EIATTR_KPARAM_INFO
	.align		4
.L_17:
        /*0048*/ 	.byte	0x04, 0x17
        /*004a*/ 	.short	(.L_19 - .L_18)
.L_18:
        /*004c*/ 	.word	0x00000000
        /*0050*/ 	.short	0x000d
        /*0052*/ 	.short	0x0060
        /*0054*/ 	.byte	0x00, 0xf5, 0x21, 0x00


	//----- nvinfo : EIATTR_KPARAM_INFO
	.align		4
.L_19:
        /*0058*/ 	.byte	0x04, 0x17
        /*005a*/ 	.short	(.L_21 - .L_20)
.L_20:
        /*005c*/ 	.word	0x00000000
        /*0060*/ 	.short	0x000c
        /*0062*/ 	.short	0x0058
        /*0064*/ 	.byte	0x00, 0xf5, 0x21, 0x00


	//----- nvinfo : EIATTR_KPARAM_INFO
	.align		4
.L_21:
        /*0068*/ 	.byte	0x04, 0x17
        /*006a*/ 	.short	(.L_23 - .L_22)
.L_22:
        /*006c*/ 	.word	0x00000000
        /*0070*/ 	.short	0x000b
        /*0072*/ 	.short	0x0050
        /*0074*/ 	.byte	0x00, 0xf0, 0x11, 0x00


	//----- nvinfo : EIATTR_KPARAM_INFO
	.align		4
.L_23:
        /*0078*/ 	.byte	0x04, 0x17
        /*007a*/ 	.short	(.L_25 - .L_24)
.L_24:
        /*007c*/ 	.word	0x00000000
        /*0080*/ 	.short	0x000a
        /*0082*/ 	.short	0x0048
        /*0084*/ 	.byte	0x00, 0xf5, 0x21, 0x00


	//----- nvinfo : EIATTR_KPARAM_INFO
	.align		4
.L_25:
        /*0088*/ 	.byte	0x04, 0x17
        /*008a*/ 	.short	(.L_27 - .L_26)
.L_26:
        /*008c*/ 	.word	0x00000000
        /*0090*/ 	.short	0x0009
        /*0092*/ 	.short	0x0040
        /*0094*/ 	.byte	0x00, 0xf5, 0x21, 0x00


	//----- nvinfo : EIATTR_KPARAM_INFO
	.align		4
.L_27:
        /*0098*/ 	.byte	0x04, 0x17
        /*009a*/ 	.short	(.L_29 - .L_28)
.L_28:
        /*009c*/ 	.word	0x00000000
        /*00a0*/ 	.short	0x0008
        /*00a2*/ 	.short	0x0038
        /*00a4*/ 	.byte	0x00, 0xf5, 0x21, 0x00


	//----- nvinfo : EIATTR_KPARAM_INFO
	.align		4
.L_29:
        /*00a8*/ 	.byte	0x04, 0x17
        /*00aa*/ 	.short	(.L_31 - .L_30)
.L_30:
        /*00ac*/ 	.word	0x00000000
        /*00b0*/ 	.short	0x0007
        /*00b2*/ 	.short	0x0034
        /*00b4*/ 	.byte	0x00, 0xf0, 0x11, 0x00


	//----- nvinfo : EIATTR_KPARAM_INFO
	.align		4
.L_31:
        /*00b8*/ 	.byte	0x04, 0x17
        /*00ba*/ 	.short	(.L_33 - .L_32)
.L_32:
        /*00bc*/ 	.word	0x00000000
        /*00c0*/ 	.short	0x0006
        /*00c2*/ 	.short	0x0030
        /*00c4*/ 	.byte	0x00, 0xf0, 0x11, 0x00


	//----- nvinfo : EIATTR_KPARAM_INFO
	.align		4
.L_33:
        /*00c8*/ 	.byte	0x04, 0x17
        /*00ca*/ 	.short	(.L_35 - .L_34)
.L_34:
        /*00cc*/ 	.word	0x00000000
        /*00d0*/ 	.short	0x0005
        /*00d2*/ 	.short	0x0028
        /*00d4*/ 	.byte	0x00, 0xf5, 0x21, 0x00


	//----- nvinfo : EIATTR_KPARAM_INFO
	.align		4
.L_35:
        /*00d8*/ 	.byte	0x04, 0x17
        /*00da*/ 	.short	(.L_37 - .L_36)
.L_36:
        /*00dc*/ 	.word	0x00000000
        /*00e0*/ 	.short	0x0004
        /*00e2*/ 	.short	0x0020
        /*00e4*/ 	.byte	0x00, 0xf5, 0x21, 0x00


	//----- nvinfo : EIATTR_KPARAM_INFO
	.align		4
.L_37:
        /*00e8*/ 	.byte	0x04, 0x17
        /*00ea*/ 	.short	(.L_39 - .L_38)
.L_38:
        /*00ec*/ 	.word	0x00000000
        /*00f0*/ 	.short	0x0003
        /*00f2*/ 	.short	0x0018
        /*00f4*/ 	.byte	0x00, 0xf5, 0x21, 0x00


	//----- nvinfo : EIATTR_KPARAM_INFO
	.align		4
.L_39:
        /*00f8*/ 	.byte	0x04, 0x17
        /*00fa*/ 	.short	(.L_41 - .L_40)
.L_40:
        /*00fc*/ 	.word	0x00000000
        /*0100*/ 	.short	0x0002
        /*0102*/ 	.short	0x0010
        /*0104*/ 	.byte	0x00, 0xf5, 0x21, 0x00


	//----- nvinfo : EIATTR_KPARAM_INFO
	.align		4
.L_41:
        /*0108*/ 	.byte	0x04, 0x17
        /*010a*/ 	.short	(.L_43 - .L_42)
.L_42:
        /*010c*/ 	.word	0x00000000
        /*0110*/ 	.short	0x0001
        /*0112*/ 	.short	0x0008
        /*0114*/ 	.byte	0x00, 0xf5, 0x21, 0x00


	//----- nvinfo : EIATTR_KPARAM_INFO
	.align		4
.L_43:
        /*0118*/ 	.byte	0x04, 0x17
        /*011a*/ 	.short	(.L_45 - .L_44)
.L_44:
        /*011c*/ 	.word	0x00000000
        /*0120*/ 	.short	0x0000
        /*0122*/ 	.short	0x0000
        /*0124*/ 	.byte	0x00, 0xf5, 0x21, 0x00


	//----- nvinfo : EIATTR_SPARSE_MMA_MASK
	.align		4
.L_45:
        /*0128*/ 	.byte	0x03, 0x50
        /*012a*/ 	.short	0x0000


	//----- nvinfo : EIATTR_MAXREG_COUNT
	.align		4
        /*012c*/ 	.byte	0x03, 0x1b
        /*012e*/ 	.short	0x00ff


	//----- nvinfo : EIATTR_NUM_BARRIERS
	.align		4
        /*0130*/ 	.byte	0x02, 0x4c
        /*0132*/ 	.byte	0x01
	.zero		1


	//----- nvinfo : EIATTR_EXTERNS
	.align		4
        /*0134*/ 	.byte	0x04, 0x0f
        /*0136*/ 	.short	(.L_47 - .L_46)


	//   ....[0]....
	.align		4
.L_46:
        /*0138*/ 	.word	index@(malloc)


	//----- nvinfo : EIATTR_MERCURY_ISA_VERSION
	.align		4
.L_47:
        /*013c*/ 	.byte	0x03, 0x5f
        /*013e*/ 	.short	0x0101


	//----- nvinfo : EIATTR_VRC_CTA_INIT_COUNT
	.align		4
        /*0140*/ 	.byte	0x02, 0x4a
	.zero		1
	.zero		1


	//----- nvinfo : EIATTR_SYSCALL_OFFSETS
	.align		4
        /*0144*/ 	.byte	0x04, 0x46
        /*0146*/ 	.short	(.L_49 - .L_48)


	//   ....[0]....
.L_48:
        /*0148*/ 	.word	0x00000240


	//   ....[1]....
        /*014c*/ 	.word	0x000022a0


	//----- nvinfo : EIATTR_EXIT_INSTR_OFFSETS
	.align		4
.L_49:
        /*0150*/ 	.byte	0x04, 0x1c
        /*0152*/ 	.short	(.L_51 - .L_50)


	//   ....[0]....
.L_50:
        /*0154*/ 	.word	0x00002d50


	//   ....[1]....
        /*0158*/ 	.word	0x00004d30


	//----- nvinfo : EIATTR_INDIRECT_BRANCH_TARGETS
	.align		4
.L_51:
        /*015c*/ 	.byte	0x04, 0x34
        /*015e*/ 	.short	(.L_53 - .L_52)


	//   ....[0]....
.L_52:
        /*0160*/ 	.word	.L_x_146@srel
        /*0164*/ 	.short	0x0
        /*0166*/ 	.short	0x0
        /*0168*/ 	.word	0x4
        /*016c*/ 	.word	.L_x_147@srel
        /*0170*/ 	.word	.L_x_148@srel
        /*0174*/ 	.word	.L_x_149@srel
        /*0178*/ 	.word	.L_x_101@srel


	//   ....[1]....
        /* <DEDUP_REMOVED lines=8> */


	//   ....[2]....
        /* <DEDUP_REMOVED lines=8> */


	//   ....[3]....
        /*01b4*/ 	.word	.L_x_161@srel
        /*01b8*/ 	.short	0x0
        /*01ba*/ 	.short	0x0
        /*01bc*/ 	.word	0x3
        /*01c0*/ 	.word	.L_x_162@srel
        /*01c4*/ 	.word	.L_x_163@srel
        /*01c8*/ 	.word	.L_x_101@srel


	//----- nvinfo : EIATTR_CRS_STACK_SIZE
	.align		4
.L_53:
        /*01cc*/ 	.byte	0x04, 0x1e
        /*01ce*/ 	.short	(.L_55 - .L_54)
.L_54:
        /*01d0*/ 	.word	0x00000000


	//----- nvinfo : EIATTR_CBANK_PARAM_SIZE
	.align		4
.L_55:
        /*01d4*/ 	.byte	0x03, 0x19
        /*01d6*/ 	.short	0x0088


	//----- nvinfo : EIATTR_PARAM_CBANK
	.align		4
        /*01d8*/ 	.byte	0x04, 0x0a
        /*01da*/ 	.short	(.L_57 - .L_56)
	.align		4
.L_56:
        /*01dc*/ 	.word	index@(.nv.constant0._Z4enpsPcPiS_S0_S0_PfiiP12EnzymeObjectP14PostfixElementP15DistFuncElementiS0_S1_S1_S1_S1_Pb)
        /*01e0*/ 	.short	0x0380
        /*01e2*/ 	.short	0x0088


	//----- nvinfo : EIATTR_SW_WAR
	.align		4
.L_57:
        /*01e4*/ 	.byte	0x04, 0x36
        /*01e6*/ 	.short	(.L_59 - .L_58)
.L_58:
        /*01e8*/ 	.word	0x00000008
.L_59:


//--------------------- .nv.callgraph             --------------------------
	.section	.nv.callgraph,"",@"SHT_CUDA_CALLGRAPH"
	.align	4
	.sectionentsize	8
	.align		4
        /*0000*/ 	.word	0x00000000
	.align		4
        /*0004*/ 	.word	0xffffffff
	.align		4
        /*0008*/ 	.word	index@(_Z4enpsPcPiS_S0_S0_PfiiP12EnzymeObjectP14PostfixElementP15DistFuncElementiS0_S1_S1_S1_S1_Pb)
	.align		4
        /*000c*/ 	.word	index@(malloc)
	.align		4
        /*0010*/ 	.word	0x00000000
	.align		4
        /*0014*/ 	.word	0xfffffffe
	.align		4
        /*0018*/ 	.word	0x00000000
	.align		4
        /*001c*/ 	.word	0xfffffffd
	.align		4
        /*0020*/ 	.word	0x00000000
	.align		4
        /*0024*/ 	.word	0xfffffffc


//--------------------- .nv.constant4             --------------------------
	.section	.nv.constant4,"a",@progbits
	.align	8
	.align		8
.nv.constant4:
        /*0000*/ 	.dword	malloc


//--------------------- .nv.constant2._Z4enpsPcPiS_S0_S0_PfiiP12EnzymeObjectP14PostfixElementP15DistFuncElementiS0_S1_S1_S1_S1_Pb --------------------------
	.section	.nv.constant2._Z4enpsPcPiS_S0_S0_PfiiP12EnzymeObjectP14PostfixElementP15DistFuncElementiS0_S1_S1_S1_S1_Pb,"a",@progbits
	.sectionflags	@""
	.align	4
.nv.constant2._Z4enpsPcPiS_S0_S0_PfiiP12EnzymeObjectP14PostfixElementP15DistFuncElementiS0_S1_S1_S1_S1_Pb:
        /*0000*/ 	.byte	0x70, 0x31, 0x00, 0x00, 0xa0, 0x31, 0x00, 0x00, 0x50, 0x31, 0x00, 0x00, 0x30, 0x3f, 0x00, 0x00
        /*0010*/ 	.byte	0x60, 0x32, 0x00, 0x00, 0x40, 0x32, 0x00, 0x00, 0x20, 0x32, 0x00, 0x00, 0x30, 0x3f, 0x00, 0x00
        /*0020*/ 	.byte	0x20, 0x33, 0x00, 0x00, 0x40, 0x33, 0x00, 0x00, 0x00, 0x33, 0x00, 0x00, 0x30, 0x3f, 0x00, 0x00
        /*0030*/ 	.byte	0xc0, 0x34, 0x00, 0x00, 0xe0, 0x33, 0x00, 0x00, 0x30, 0x3f, 0x00, 0x00


//--------------------- .text._Z4enpsPcPiS_S0_S0_PfiiP12EnzymeObjectP14PostfixElementP15DistFuncElementiS0_S1_S1_S1_S1_Pb --------------------------
	.section	.text._Z4enpsPcPiS_S0_S0_PfiiP12EnzymeObjectP14PostfixElementP15DistFuncElementiS0_S1_S1_S1_S1_Pb,"ax",@progbits
	.align	128
        .global         _Z4enpsPcPiS_S0_S0_PfiiP12EnzymeObjectP14PostfixElementP15DistFuncElementiS0_S1_S1_S1_S1_Pb
        .type           _Z4enpsPcPiS_S0_S0_PfiiP12EnzymeObjectP14PostfixElementP15DistFuncElementiS0_S1_S1_S1_S1_Pb,@function
        .size           _Z4enpsPcPiS_S0_S0_PfiiP12EnzymeObjectP14PostfixElementP15DistFuncElementiS0_S1_S1_S1_S1_Pb,(.L_x_165 - _Z4enpsPcPiS_S0_S0_PfiiP12EnzymeObjectP14PostfixElementP15DistFuncElementiS0_S1_S1_S1_S1_Pb)
        .other          _Z4enpsPcPiS_S0_S0_PfiiP12EnzymeObjectP14PostfixElementP15DistFuncElementiS0_S1_S1_S1_S1_Pb,@"STO_CUDA_ENTRY STV_DEFAULT"
_Z4enpsPcPiS_S0_S0_PfiiP12EnzymeObjectP14PostfixElementP15DistFuncElementiS0_S1_S1_S1_S1_Pb:
.text._Z4enpsPcPiS_S0_S0_PfiiP12EnzymeObjectP14PostfixElementP15DistFuncElementiS0_S1_S1_S1_S1_Pb:
[----:B------:R-:W0:Y:S01]  /*0000*/  LDC R1, c[0x0][0x37c] ;  /* 0x0000df00ff017b82 */ /* 0x000e220000000800 */
[----:B------:R-:W1:Y:S01]  /*0010*/  S2R R22, SR_TID.X ;  /* 0x0000000000167919 */ /* 0x000e620000002100 */
[----:B------:R-:W1:Y:S01]  /*0020*/  LDCU UR4, c[0x0][0x3b4] ;  /* 0x00007680ff0477ac */ /* 0x000e620008000800 */
[----:B------:R-:W2:Y:S01]  /*0030*/  LDCU.64 UR36, c[0x0][0x358] ;  /* 0x00006b00ff2477ac */ /* 0x000ea20008000a00 */
[----:B-1----:R-:W-:-:S13]  /*0040*/  ISETP.GE.AND P0, PT, R22, UR4, PT ;  /* 0x0000000416007c0c */ /* 0x002fda000bf06270 */
[----:B--2---:R-:W-:Y:S05]  /*0050*/  @P0 BRA `(.L_x_0) ;  /* 0x0000002c002c0947 */ /* 0x004fea0003800000 */
[----:B------:R-:W-:-:S07]  /*0060*/  IMAD.MOV.U32 R25, RZ, RZ, R22 ;  /* 0x000000ffff197224 */ /* 0x000fce00078e0016 */
.L_x_89:
[----:B-1----:R-:W1:Y:S08]  /*0070*/  LDC.64 R2, c[0x0][0x388] ;  /* 0x0000e200ff027b82 */ /* 0x002e700000000a00 */
[----:B--23--:R-:W2:Y:S01]  /*0080*/  LDC.64 R4, c[0x0][0x398] ;  /* 0x0000e600ff047b82 */ /* 0x00cea20000000a00 */
[----:B-1----:R-:W-:-:S05]  /*0090*/  IMAD.WIDE R2, R25, 0x4, R2 ;  /* 0x0000000419027825 */ /* 0x002fca00078e0202 */
[----:B------:R-:W3:Y:S04]  /*00a0*/  LDG.E R16, desc[UR36][R2.64] ;  /* 0x0000002402107981 */ /* 0x000ee8000c1e1900 */
[----:B------:R-:W3:Y:S01]  /*00b0*/  LDG.E R17, desc[UR36][R2.64+0x4] ;  /* 0x0000042402117981 */ /* 0x000ee2000c1e1900 */
[----:B--2---:R-:W-:-:S05]  /*00c0*/  IMAD.WIDE R4, R25, 0x4, R4 ;  /* 0x0000000419047825 */ /* 0x004fca00078e0204 */
[----:B------:R1:W5:Y:S04]  /*00d0*/  LDG.E R24, desc[UR36][R4.64] ;  /* 0x0000002404187981 */ /* 0x000368000c1e1900 */
[----:B------:R1:W5:Y:S01]  /*00e0*/  LDG.E R23, desc[UR36][R4.64+0x4] ;  /* 0x0000042404177981 */ /* 0x000362000c1e1900 */
[----:B------:R-:W-:Y:S01]  /*00f0*/  BSSY.RECONVERGENT B7, `(.L_x_1) ;  /* 0x0000188000077945 */ /* 0x000fe20003800200 */
[----:B------:R-:W-:Y:S02]  /*0100*/  IMAD.MOV.U32 R19, RZ, RZ, RZ ;  /* 0x000000ffff137224 */ /* 0x000fe400078e00ff */
[----:B------:R-:W-:Y:S01]  /*0110*/  IMAD.MOV.U32 R11, RZ, RZ, -0x1 ;  /* 0xffffffffff0b7424 */ /* 0x000fe200078e00ff */
[----:B---3--:R-:W-:-:S13]  /*0120*/  ISETP.GE.AND P0, PT, R16, R17, PT ;  /* 0x000000111000720c */ /* 0x008fda0003f06270 */
[----:B-1----:R-:W-:Y:S05]  /*0130*/  @P0 BRA `(.L_x_2) ;  /* 0x00000018000c0947 */ /* 0x002fea0003800000 */
[----:B------:R-:W-:Y:S02]  /*0140*/  IMAD.MOV.U32 R11, RZ, RZ, -0x1 ;  /* 0xffffffffff0b7424 */ /* 0x000fe400078e00ff */
[----:B------:R-:W-:Y:S02]  /*0150*/  IMAD.MOV.U32 R19, RZ, RZ, RZ ;  /* 0x000000ffff137224 */ /* 0x000fe400078e00ff */
[----:B------:R-:W-:-:S07]  /*0160*/  IMAD.MOV.U32 R18, RZ, RZ, R16 ;  /* 0x000000ffff127224 */ /* 0x000fce00078e0010 */
.L_x_55:
[----:B-1--4-:R-:W1:Y:S02]  /*0170*/  LDC.64 R2, c[0x0][0x380] ;  /* 0x0000e000ff027b82 */ /* 0x012e640000000a00 */
[----:B-1----:R-:W-:-:S04]  /*0180*/  IADD3 R28, P0, PT, R18, R2, RZ ;  /* 0x00000002121c7210 */ /* 0x002fc80007f1e0ff */
[----:B------:R-:W-:-:S05]  /*0190*/  LEA.HI.X.SX32 R29, R18, R3, 0x1, P0 ;  /* 0x00000003121d7211 */ /* 0x000fca00000f0eff */
[----:B--2---:R-:W2:Y:S01]  /*01a0*/  LDG.E.U8 R6, desc[UR36][R28.64] ;  /* 0x000000241c067981 */ /* 0x004ea2000c1e1100 */
[----:B------:R-:W-:Y:S01]  /*01b0*/  BSSY.RECONVERGENT B6, `(.L_x_3) ;  /* 0x0000179000067945 */ /* 0x000fe20003800200 */
[----:B------:R-:W-:Y:S01]  /*01c0*/  IMAD.MOV.U32 R27, RZ, RZ, R11 ;  /* 0x000000ffff1b7224 */ /* 0x000fe200078e000b */
[----:B--2---:R-:W-:-:S13]  /*01d0*/  ISETP.NE.AND P0, PT, R6, 0x24, PT ;  /* 0x000000240600780c */ /* 0x004fda0003f05270 */
[----:B---3--:R-:W-:Y:S05]  /*01e0*/  @P0 BRA `(.L_x_4) ;  /* 0x0000000800740947 */ /* 0x008fea0003800000 */
[----:B------:R-:W-:Y:S01]  /*01f0*/  MOV R0, 0x0 ;  /* 0x0000000000007802 */ /* 0x000fe20000000f00 */
[----:B------:R-:W-:Y:S02]  /*0200*/  IMAD.MOV.U32 R4, RZ, RZ, 0x8 ;  /* 0x00000008ff047424 */ /* 0x000fe400078e00ff */
[----:B------:R-:W-:Y:S01]  /*0210*/  IMAD.MOV.U32 R5, RZ, RZ, RZ ;  /* 0x000000ffff057224 */ /* 0x000fe200078e00ff */
[----:B------:R1:W2:Y:S06]  /*0220*/  LDC.64 R2, c[0x4][R0] ;  /* 0x0100000000027b82 */ /* 0x0002ac0000000a00 */
[----:B------:R-:W-:-:S07]  /*0230*/  LEPC R20, `(.L_x_5) ;  /* 0x000000001014794e */ /* 0x000fce0000000000 */
[----:B012--5:R-:W-:Y:S05]  /*0240*/  CALL.ABS.NOINC R2 ;  /* 0x0000000002007343 */ /* 0x027fea0003c00000 */
.L_x_5:
[----:B------:R-:W2:Y:S01]  /*0250*/  LDG.E.S8 R28, desc[UR36][R28.64+0x2] ;  /* 0x000002241c1c7981 */ /* 0x000ea2000c1e1300 */
[----:B------:R-:W-:Y:S01]  /*0260*/  BSSY.RECONVERGENT B2, `(.L_x_6) ;  /* 0x0000040000027945 */ /* 0x000fe20003800200 */
[----:B------:R-:W-:Y:S02]  /*0270*/  VIADD R18, R18, 0x2 ;  /* 0x0000000212127836 */ /* 0x000fe40000000000 */
[----:B------:R-:W-:Y:S01]  /*0280*/  IMAD.MOV.U32 R2, RZ, RZ, RZ ;  /* 0x000000ffff027224 */ /* 0x000fe200078e00ff */
[----:B--2---:R-:W-:-:S13]  /*0290*/  ISETP.GE.AND P0, PT, R28, 0x30, PT ;  /* 0x000000301c00780c */ /* 0x004fda0003f06270 */
[----:B------:R-:W-:Y:S05]  /*02a0*/  @!P0 BRA `(.L_x_7) ;  /* 0x0000000000ec8947 */ /* 0x000fea0003800000 */
[----:B------:R-:W-:-:S07]  /*02b0*/  IMAD.MOV.U32 R2, RZ, RZ, RZ ;  /* 0x000000ffff027224 */ /* 0x000fce00078e00ff */
.L_x_13:
[----:B------:R-:W-:-:S04]  /*02c0*/  LOP3.LUT R0, R28, 0xff, RZ, 0xc0, !PT ;  /* 0x000000ff1c007812 */ /* 0x000fc800078ec0ff */
[----:B------:R-:W-:-:S04]  /*02d0*/  ISETP.GT.U32.AND P0, PT, R0, 0x39, PT ;  /* 0x000000390000780c */ /* 0x000fc80003f04070 */
[----:B------:R-:W-:-:S13]  /*02e0*/  ISETP.GE.OR P0, PT, R18, R17, P0 ;  /* 0x000000111200720c */ /* 0x000fda0000706670 */
[----:B------:R-:W-:Y:S05]  /*02f0*/  @P0 BRA `(.L_x_7) ;  /* 0x0000000000d80947 */ /* 0x000fea0003800000 */
[----:B------:R-:W0:Y:S02]  /*0300*/  LDCU.64 UR4, c[0x0][0x380] ;  /* 0x00007000ff0477ac */ /* 0x000e240008000a00 */
[----:B0-----:R-:W-:-:S04]  /*0310*/  IADD3 R6, P0, PT, R18, UR4, RZ ;  /* 0x0000000412067c10 */ /* 0x001fc8000ff1e0ff */
[----:B------:R-:W-:-:S05]  /*0320*/  LEA.HI.X.SX32 R7, R18, UR5, 0x1, P0 ;  /* 0x0000000512077c11 */ /* 0x000fca00080f0eff */
[----:B------:R-:W2:Y:S01]  /*0330*/  LDG.E.U8 R9, desc[UR36][R6.64+0x1] ;  /* 0x0000012406097981 */ /* 0x000ea2000c1e1100 */
[----:B------:R-:W-:Y:S01]  /*0340*/  LOP3.LUT R28, R28, 0xff, RZ, 0xc0, !PT ;  /* 0x000000ff1c1c7812 */ /* 0x000fe200078ec0ff */
[----:B------:R-:W-:Y:S01]  /*0350*/  VIADD R8, R18, 0x1 ;  /* 0x0000000112087836 */ /* 0x000fe20000000000 */
[----:B------:R-:W-:Y:S01]  /*0360*/  BSSY.RECONVERGENT B3, `(.L_x_8) ;  /* 0x000002b000037945 */ /* 0x000fe20003800200 */
[----:B------:R-:W-:Y:S02]  /*0370*/  IMAD.MOV.U32 R0, RZ, RZ, R18 ;  /* 0x000000ffff007224 */ /* 0x000fe400078e0012 */
[----:B------:R-:W-:Y:S02]  /*0380*/  VIADD R28, R28, 0xffffffd0 ;  /* 0xffffffd01c1c7836 */ /* 0x000fe40000000000 */
[----:B------:R-:W-:-:S03]  /*0390*/  IMAD.MOV.U32 R18, RZ, RZ, R8 ;  /* 0x000000ffff127224 */ /* 0x000fc600078e0008 */
[----:B------:R-:W-:-:S05]  /*03a0*/  I2FP.F32.U32 R3, R28 ;  /* 0x0000001c00037245 */ /* 0x000fca0000201000 */
[----:B------:R-:W-:Y:S01]  /*03b0*/  FFMA R2, R2, 10, R3 ;  /* 0x4120000002027823 */ /* 0x000fe20000000003 */
[----:B--2---:R-:W-:-:S13]  /*03c0*/  ISETP.NE.AND P0, PT, R9, 0x2e, PT ;  /* 0x0000002e0900780c */ /* 0x004fda0003f05270 */
[----:B------:R-:W-:Y:S05]  /*03d0*/  @P0 BRA `(.L_x_9) ;  /* 0x00000000008c0947 */ /* 0x000fea0003800000 */
[----:B------:R-:W2:Y:S01]  /*03e0*/  LDG.E.S8 R9, desc[UR36][R6.64+0x2] ;  /* 0x0000022406097981 */ /* 0x000ea2000c1e1300 */
[----:B------:R-:W-:Y:S01]  /*03f0*/  VIADD R18, R0, 0x2 ;  /* 0x0000000200127836 */ /* 0x000fe20000000000 */
[----:B--2---:R-:W-:-:S13]  /*0400*/  ISETP.GE.AND P0, PT, R9, 0x30, PT ;  /* 0x000000300900780c */ /* 0x004fda0003f06270 */
[----:B------:R-:W-:Y:S05]  /*0410*/  @!P0 BRA `(.L_x_9) ;  /* 0x00000000007c8947 */ /* 0x000fea0003800000 */
[----:B------:R-:W-:-:S07]  /*0420*/  IMAD.MOV.U32 R10, RZ, RZ, 0x41200000 ;  /* 0x41200000ff0a7424 */ /* 0x000fce00078e00ff */
.L_x_12:
[----:B------:R-:W-:-:S04]  /*0430*/  LOP3.LUT R0, R9, 0xff, RZ, 0xc0, !PT ;  /* 0x000000ff09007812 */ /* 0x000fc800078ec0ff */
[----:B------:R-:W-:-:S04]  /*0440*/  ISETP.GT.U32.AND P0, PT, R0, 0x39, PT ;  /* 0x000000390000780c */ /* 0x000fc80003f04070 */
[----:B------:R-:W-:-:S13]  /*0450*/  ISETP.GE.OR P0, PT, R18, R17, P0 ;  /* 0x000000111200720c */ /* 0x000fda0000706670 */
[----:B------:R-:W-:Y:S05]  /*0460*/  @P0 BRA `(.L_x_9) ;  /* 0x0000000000680947 */ /* 0x000fea0003800000 */
[----:B------:R-:W0:Y:S01]  /*0470*/  MUFU.RCP R3, R10 ;  /* 0x0000000a00037308 */ /* 0x000e220000001000 */
[----:B------:R-:W-:Y:S01]  /*0480*/  LOP3.LUT R0, R9, 0xff, RZ, 0xc0, !PT ;  /* 0x000000ff09007812 */ /* 0x000fe200078ec0ff */
[----:B------:R-:W-:Y:S04]  /*0490*/  BSSY.RECONVERGENT B4, `(.L_x_10) ;  /* 0x000000e000047945 */ /* 0x000fe80003800200 */
[----:B------:R-:W-:-:S05]  /*04a0*/  VIADD R0, R0, 0xffffffd0 ;  /* 0xffffffd000007836 */ /* 0x000fca0000000000 */
[----:B------:R-:W-:-:S04]  /*04b0*/  I2FP.F32.U32 R0, R0 ;  /* 0x0000000000007245 */ /* 0x000fc80000201000 */
[----:B------:R-:W1:Y:S01]  /*04c0*/  FCHK P0, R0, R10 ;  /* 0x0000000a00007302 */ /* 0x000e620000000000 */
[----:B0-----:R-:W-:-:S04]  /*04d0*/  FFMA R6, R3, -R10, 1 ;  /* 0x3f80000003067423 */ /* 0x001fc8000000080a */
[----:B------:R-:W-:-:S04]  /*04e0*/  FFMA R3, R3, R6, R3 ;  /* 0x0000000603037223 */ /* 0x000fc80000000003 */
[----:B------:R-:W-:-:S04]  /*04f0*/  FFMA R7, R0, R3, RZ ;  /* 0x0000000300077223 */ /* 0x000fc800000000ff */
[----:B------:R-:W-:-:S04]  /*0500*/  FFMA R6, R7, -R10, R0 ;  /* 0x8000000a07067223 */ /* 0x000fc80000000000 */
[----:B------:R-:W-:Y:S01]  /*0510*/  FFMA R3, R3, R6, R7 ;  /* 0x0000000603037223 */ /* 0x000fe20000000007 */
[----:B-1----:R-:W-:Y:S06]  /*0520*/  @!P0 BRA `(.L_x_11) ;  /* 0x0000000000108947 */ /* 0x002fec0003800000 */
[----:B------:R-:W-:Y:S01]  /*0530*/  IMAD.MOV.U32 R3, RZ, RZ, R10 ;  /* 0x000000ffff037224 */ /* 0x000fe200078e000a */
[----:B------:R-:W-:-:S07]  /*0540*/  MOV R6, 0x560 ;  /* 0x0000056000067802 */ /* 0x000fce0000000f00 */
[----:B------:R-:W-:Y:S05]  /*0550*/  CALL.REL.NOINC `($__internal_0_$__cuda_sm3x_div_rn_noftz_f32_slowpath) ;  /* 0x0000004400f87944 */ /* 0x000fea0003c00000 */
[----:B------:R-:W-:-:S07]  /*0560*/  IMAD.MOV.U32 R3, RZ, RZ, R0 ;  /* 0x000000ffff037224 */ /* 0x000fce00078e0000 */
.L_x_11:
[----:B------:R-:W-:Y:S05]  /*0570*/  BSYNC.RECONVERGENT B4 ;  /* 0x0000000000047941 */ /* 0x000fea0003800200 */
.L_x_10:
[----:B------:R-:W0:Y:S02]  /*0580*/  LDCU.64 UR4, c[0x0][0x380] ;  /* 0x00007000ff0477ac */ /* 0x000e240008000a00 */
[----:B0-----:R-:W-:-:S04]  /*0590*/  IADD3 R6, P0, PT, R18, UR4, RZ ;  /* 0x0000000412067c10 */ /* 0x001fc8000ff1e0ff */
[----:B------:R-:W-:-:S05]  /*05a0*/  LEA.HI.X.SX32 R7, R18, UR5, 0x1, P0 ;  /* 0x0000000512077c11 */ /* 0x000fca00080f0eff */
[----:B------:R-:W2:Y:S01]  /*05b0*/  LDG.E.S8 R9, desc[UR36][R6.64+0x1] ;  /* 0x0000012406097981 */ /* 0x000ea2000c1e1300 */
[----:B------:R-:W-:Y:S02]  /*05c0*/  VIADD R18, R18, 0x1 ;  /* 0x0000000112127836 */ /* 0x000fe40000000000 */
[----:B------:R-:W-:Y:S01]  /*05d0*/  FADD R2, R2, R3 ;  /* 0x0000000302027221 */ /* 0x000fe20000000000 */
[----:B------:R-:W-:Y:S01]  /*05e0*/  FMUL R10, R10, 10 ;  /* 0x412000000a0a7820 */ /* 0x000fe20000400000 */
[----:B--2---:R-:W-:-:S13]  /*05f0*/  ISETP.GT.AND P0, PT, R9, 0x2f, PT ;  /* 0x0000002f0900780c */ /* 0x004fda0003f04270 */
[----:B------:R-:W-:Y:S05]  /*0600*/  @P0 BRA `(.L_x_12) ;  /* 0xfffffffc00880947 */ /* 0x000fea000383ffff */
.L_x_9:
[----:B------:R-:W-:Y:S05]  /*0610*/  BSYNC.RECONVERGENT B3 ;  /* 0x0000000000037941 */ /* 0x000fea0003800200 */
.L_x_8:
[C---:B------:R-:W-:Y:S02]  /*0620*/  PRMT R0, R9.reuse, 0x8880, RZ ;  /* 0x0000888009007816 */ /* 0x040fe400000000ff */
[----:B------:R-:W-:Y:S02]  /*0630*/  PRMT R28, R9, 0x7610, R28 ;  /* 0x00007610091c7816 */ /* 0x000fe4000000001c */
[----:B------:R-:W-:-:S13]  /*0640*/  ISETP.GT.AND P0, PT, R0, 0x2f, PT ;  /* 0x0000002f0000780c */ /* 0x000fda0003f04270 */
[----:B------:R-:W-:Y:S05]  /*0650*/  @P0 BRA `(.L_x_13) ;  /* 0xfffffffc00180947 */ /* 0x000fea000383ffff */
.L_x_7:
[----:B------:R-:W-:Y:S05]  /*0660*/  BSYNC.RECONVERGENT B2 ;  /* 0x0000000000027941 */ /* 0x000fea0003800200 */
.L_x_6:
[----:B------:R-:W0:Y:S01]  /*0670*/  LDCU.64 UR4, c[0x0][0x380] ;  /* 0x00007000ff0477ac */ /* 0x000e220008000a00 */
[----:B------:R-:W1:Y:S02]  /*0680*/  F2I.TRUNC.NTZ R3, R2 ;  /* 0x0000000200037305 */ /* 0x000e64000020f100 */
[----:B-1----:R1:W-:Y:S01]  /*0690*/  ST.E desc[UR36][R4.64], R3 ;  /* 0x0000000304007985 */ /* 0x0023e2000c101924 */
[----:B0-----:R-:W-:-:S04]  /*06a0*/  IADD3 R6, P0, PT, R18, UR4, RZ ;  /* 0x0000000412067c10 */ /* 0x001fc8000ff1e0ff */
[----:B------:R-:W-:-:S05]  /*06b0*/  LEA.HI.X.SX32 R7, R18, UR5, 0x1, P0 ;  /* 0x0000000512077c11 */ /* 0x000fca00080f0eff */
[----:B------:R-:W2:Y:S01]  /*06c0*/  LDG.E.S8 R6, desc[UR36][R6.64+0x1] ;  /* 0x0000012406067981 */ /* 0x000ea2000c1e1300 */
[----:B------:R-:W-:Y:S01]  /*06d0*/  BSSY.RECONVERGENT B2, `(.L_x_14) ;  /* 0x0000040000027945 */ /* 0x000fe20003800200 */
[----:B------:R-:W-:Y:S02]  /*06e0*/  HFMA2 R10, -RZ, RZ, 0, 0 ;  /* 0x00000000ff0a7431 */ /* 0x000fe400000001ff */
[----:B------:R-:W-:Y:S01]  /*06f0*/  VIADD R18, R18, 0x1 ;  /* 0x0000000112127836 */ /* 0x000fe20000000000 */
[----:B--2---:R-:W-:-:S13]  /*0700*/  ISETP.GE.AND P0, PT, R6, 0x30, PT ;  /* 0x000000300600780c */ /* 0x004fda0003f06270 */
[----:B-1----:R-:W-:Y:S05]  /*0710*/  @!P0 BRA `(.L_x_15) ;  /* 0x0000000000ec8947 */ /* 0x002fea0003800000 */
[----:B------:R-:W-:-:S07]  /*0720*/  IMAD.MOV.U32 R10, RZ, RZ, RZ ;  /* 0x000000ffff0a7224 */ /* 0x000fce00078e00ff */
.L_x_21:
        /* <DEDUP_REMOVED lines=9> */
[----:B------:R-:W-:Y:S01]  /*07c0*/  BSSY.RECONVERGENT B3, `(.L_x_16) ;  /* 0x000002c000037945 */ /* 0x000fe20003800200 */
[----:B------:R-:W-:-:S03]  /*07d0*/  IMAD.MOV.U32 R0, RZ, RZ, R18 ;  /* 0x000000ffff007224 */ /* 0x000fc600078e0012 */
[----:B------:R-:W-:-:S05]  /*07e0*/  VIADD R6, R6, 0xffffffd0 ;  /* 0xffffffd006067836 */ /* 0x000fca0000000000 */
[----:B------:R-:W-:Y:S01]  /*07f0*/  I2FP.F32.U32 R7, R6 ;  /* 0x0000000600077245 */ /* 0x000fe20000201000 */
[----:B------:R-:W-:-:S04]  /*0800*/  VIADD R6, R18, 0x1 ;  /* 0x0000000112067836 */ /* 0x000fc80000000000 */
[----:B------:R-:W-:Y:S01]  /*0810*/  FFMA R10, R10, 10, R7 ;  /* 0x412000000a0a7823 */ /* 0x000fe20000000007 */
[----:B------:R-:W-:Y:S01]  /*0820*/  IMAD.MOV.U32 R18, RZ, RZ, R6 ;  /* 0x000000ffff127224 */ /* 0x000fe200078e0006 */
[----:B--2---:R-:W-:-:S13]  /*0830*/  ISETP.NE.AND P0, PT, R8, 0x2e, PT ;  /* 0x0000002e0800780c */ /* 0x004fda0003f05270 */
[----:B------:R-:W-:Y:S05]  /*0840*/  @P0 BRA `(.L_x_17) ;  /* 0x00000000008c0947 */ /* 0x000fea0003800000 */
[----:B------:R-:W2:Y:S01]  /*0850*/  LDG.E.S8 R8, desc[UR36][R2.64+0x2] ;  /* 0x0000022402087981 */ /* 0x000ea2000c1e1300 */
[----:B------:R-:W-:Y:S01]  /*0860*/  VIADD R18, R0, 0x2 ;  /* 0x0000000200127836 */ /* 0x000fe20000000000 */
[----:B--2---:R-:W-:-:S13]  /*0870*/  ISETP.GE.AND P0, PT, R8, 0x30, PT ;  /* 0x000000300800780c */ /* 0x004fda0003f06270 */
[----:B------:R-:W-:Y:S05]  /*0880*/  @!P0 BRA `(.L_x_17) ;  /* 0x00000000007c8947 */ /* 0x000fea0003800000 */
[----:B------:R-:W-:-:S07]  /*0890*/  IMAD.MOV.U32 R2, RZ, RZ, 0x41200000 ;  /* 0x41200000ff027424 */ /* 0x000fce00078e00ff */
.L_x_20:
        /* <DEDUP_REMOVED lines=20> */
.L_x_19:
[----:B------:R-:W-:Y:S05]  /*09e0*/  BSYNC.RECONVERGENT B4 ;  /* 0x0000000000047941 */ /* 0x000fea0003800200 */
.L_x_18:
        /* <DEDUP_REMOVED lines=9> */
.L_x_17:
[----:B------:R-:W-:Y:S05]  /*0a80*/  BSYNC.RECONVERGENT B3 ;  /* 0x0000000000037941 */ /* 0x000fea0003800200 */
.L_x_16:
[C---:B------:R-:W-:Y:S02]  /*0a90*/  PRMT R0, R8.reuse, 0x8880, RZ ;  /* 0x0000888008007816 */ /* 0x040fe400000000ff */
[----:B------:R-:W-:Y:S02]  /*0aa0*/  PRMT R6, R8, 0x7610, R6 ;  /* 0x0000761008067816 */ /* 0x000fe40000000006 */
[----:B------:R-:W-:-:S13]  /*0ab0*/  ISETP.GT.AND P0, PT, R0, 0x2f, PT ;  /* 0x0000002f0000780c */ /* 0x000fda0003f04270 */
[----:B------:R-:W-:Y:S05]  /*0ac0*/  @P0 BRA `(.L_x_21) ;  /* 0xfffffffc00180947 */ /* 0x000fea000383ffff */
.L_x_15:
[----:B------:R-:W-:Y:S05]  /*0ad0*/  BSYNC.RECONVERGENT B2 ;  /* 0x0000000000027941 */ /* 0x000fea0003800200 */
.L_x_14:
[----:B------:R-:W0:Y:S01]  /*0ae0*/  LDC.64 R2, c[0x0][0x3c0] ;  /* 0x0000f000ff027b82 */ /* 0x000e220000000a00 */
[----:B------:R-:W1:Y:S01]  /*0af0*/  F2I.TRUNC.NTZ R7, R10 ;  /* 0x0000000a00077305 */ /* 0x000e62000020f100 */
[----:B------:R-:W-:Y:S02]  /*0b00*/  IMAD.IADD R9, R16, 0x1, R19 ;  /* 0x0000000110097824 */ /* 0x000fe400078e0213 */
[----:B------:R-:W-:Y:S01]  /*0b10*/  IMAD.MOV.U32 R15, RZ, RZ, -0x2 ;  /* 0xfffffffeff0f7424 */ /* 0x000fe200078e00ff */
[----:B-1----:R1:W-:Y:S01]  /*0b20*/  ST.E desc[UR36][R4.64+0x4], R7 ;  /* 0x0000040704007985 */ /* 0x0023e2000c101924 */
[----:B0-----:R-:W-:-:S05]  /*0b30*/  IMAD.WIDE R2, R9, 0x10, R2 ;  /* 0x0000001009027825 */ /* 0x001fca00078e0202 */
[----:B------:R1:W-:Y:S04]  /*0b40*/  STG.E desc[UR36][R2.64], R15 ;  /* 0x0000000f02007986 */ /* 0x0003e8000c101924 */
[----:B------:R-:W2:Y:S04]  /*0b50*/  LD.E R9, desc[UR36][R4.64] ;  /* 0x0000002404097980 */ /* 0x000ea8000c101900 */
[----:B--2---:R1:W-:Y:S04]  /*0b60*/  STG.E desc[UR36][R2.64+0x4], R9 ;  /* 0x0000040902007986 */ /* 0x0043e8000c101924 */
[----:B------:R-:W2:Y:S01]  /*0b70*/  LD.E R13, desc[UR36][R4.64+0x4] ;  /* 0x00000424040d7980 */ /* 0x000ea2000c101900 */
[----:B------:R-:W-:-:S02]  /*0b80*/  IMAD.MOV.U32 R11, RZ, RZ, R27 ;  /* 0x000000ffff0b7224 */ /* 0x000fc400078e001b */
[----:B------:R-:W-:Y:S01]  /*0b90*/  VIADD R19, R19, 0x1 ;  /* 0x0000000113137836 */ /* 0x000fe20000000000 */
[----:B--2---:R1:W-:Y:S01]  /*0ba0*/  STG.E desc[UR36][R2.64+0x8], R13 ;  /* 0x0000080d02007986 */ /* 0x0043e2000c101924 */
[----:B------:R-:W-:Y:S05]  /*0bb0*/  BRA `(.L_x_22) ;  /* 0x0000000c00607947 */ /* 0x000fea0003800000 */
.L_x_4:
[----:B------:R-:W-:-:S05]  /*0bc0*/  VIADD R0, R6, 0xffffffd0 ;  /* 0xffffffd006007836 */ /* 0x000fca0000000000 */
[----:B------:R-:W-:-:S04]  /*0bd0*/  LOP3.LUT R0, R0, 0xff, RZ, 0xc0, !PT ;  /* 0x000000ff00007812 */ /* 0x000fc800078ec0ff */
[----:B------:R-:W-:-:S13]  /*0be0*/  ISETP.GT.U32.AND P0, PT, R0, 0x9, PT ;  /* 0x000000090000780c */ /* 0x000fda0003f04070 */
[----:B------:R-:W-:Y:S05]  /*0bf0*/  @P0 BRA `(.L_x_23) ;  /* 0x0000000400140947 */ /* 0x000fea0003800000 */
[----:B------:R-:W-:Y:S01]  /*0c00*/  BSSY.RECONVERGENT B2, `(.L_x_24) ;  /* 0x000003b000027945 */ /* 0x000fe20003800200 */
[----:B------:R-:W-:-:S07]  /*0c10*/  IMAD.MOV.U32 R2, RZ, RZ, RZ ;  /* 0x000000ffff027224 */ /* 0x000fce00078e00ff */
.L_x_31:
[----:B------:R-:W-:-:S04]  /*0c20*/  LOP3.LUT R0, R6, 0xff, RZ, 0xc0, !PT ;  /* 0x000000ff06007812 */ /* 0x000fc800078ec0ff */
[----:B------:R-:W-:-:S04]  /*0c30*/  ISETP.GT.U32.AND P0, PT, R0, 0x39, PT ;  /* 0x000000390000780c */ /* 0x000fc80003f04070 */
[----:B------:R-:W-:-:S13]  /*0c40*/  ISETP.GE.OR P0, PT, R18, R17, P0 ;  /* 0x000000111200720c */ /* 0x000fda0000706670 */
[----:B------:R-:W-:Y:S05]  /*0c50*/  @P0 BRA `(.L_x_25) ;  /* 0x0000000000d40947 */ /* 0x000fea0003800000 */
[----:B------:R-:W1:Y:S01]  /*0c60*/  LDCU.64 UR4, c[0x0][0x380] ;  /* 0x00007000ff0477ac */ /* 0x000e620008000a00 */
[----:B------:R-:W-:Y:S02]  /*0c70*/  LOP3.LUT R0, R6, 0xff, RZ, 0xc0, !PT ;  /* 0x000000ff06007812 */ /* 0x000fe400078ec0ff */
[----:B-1----:R-:W-:-:S04]  /*0c80*/  IADD3 R4, P0, PT, R18, UR4, RZ ;  /* 0x0000000412047c10 */ /* 0x002fc8000ff1e0ff */
[----:B------:R-:W-:-:S05]  /*0c90*/  LEA.HI.X.SX32 R5, R18, UR5, 0x1, P0 ;  /* 0x0000000512057c11 */ /* 0x000fca00080f0eff */
[----:B------:R-:W2:Y:S01]  /*0ca0*/  LDG.E.U8 R6, desc[UR36][R4.64+0x1] ;  /* 0x0000012404067981 */ /* 0x000ea2000c1e1100 */
[----:B------:R-:W-:Y:S01]  /*0cb0*/  VIADD R0, R0, 0xffffffd0 ;  /* 0xffffffd000007836 */ /* 0x000fe20000000000 */
[----:B------:R-:W-:Y:S01]  /*0cc0*/  BSSY.RECONVERGENT B3, `(.L_x_26) ;  /* 0x000002b000037945 */ /* 0x000fe20003800200 */
[----:B------:R-:W-:-:S03]  /*0cd0*/  VIADD R7, R18, 0x1 ;  /* 0x0000000112077836 */ /* 0x000fc60000000000 */
[----:B------:R-:W-:Y:S01]  /*0ce0*/  I2FP.F32.U32 R3, R0 ;  /* 0x0000000000037245 */ /* 0x000fe20000201000 */
[----:B------:R-:W-:Y:S02]  /*0cf0*/  IMAD.MOV.U32 R0, RZ, RZ, R18 ;  /* 0x000000ffff007224 */ /* 0x000fe400078e0012 */
[----:B------:R-:W-:Y:S02]  /*0d00*/  IMAD.MOV.U32 R18, RZ, RZ, R7 ;  /* 0x000000ffff127224 */ /* 0x000fe400078e0007 */
[----:B------:R-:W-:Y:S01]  /*0d10*/  FFMA R2, R2, 10, R3 ;  /* 0x4120000002027823 */ /* 0x000fe20000000003 */
[----:B--2---:R-:W-:-:S13]  /*0d20*/  ISETP.NE.AND P0, PT, R6, 0x2e, PT ;  /* 0x0000002e0600780c */ /* 0x004fda0003f05270 */
[----:B------:R-:W-:Y:S05]  /*0d30*/  @P0 BRA `(.L_x_27) ;  /* 0x00000000008c0947 */ /* 0x000fea0003800000 */
[----:B------:R-:W2:Y:S01]  /*0d40*/  LDG.E.S8 R6, desc[UR36][R4.64+0x2] ;  /* 0x0000022404067981 */ /* 0x000ea2000c1e1300 */
[----:B------:R-:W-:Y:S02]  /*0d50*/  IADD3 R18, PT, PT, R0, 0x2, RZ ;  /* 0x0000000200127810 */ /* 0x000fe40007ffe0ff */
[----:B--2---:R-:W-:-:S13]  /*0d60*/  ISETP.GE.AND P0, PT, R6, 0x30, PT ;  /* 0x000000300600780c */ /* 0x004fda0003f06270 */
[----:B------:R-:W-:Y:S05]  /*0d70*/  @!P0 BRA `(.L_x_27) ;  /* 0x00000000007c8947 */ /* 0x000fea0003800000 */
[----:B------:R-:W-:-:S07]  /*0d80*/  IMAD.MOV.U32 R4, RZ, RZ, 0x41200000 ;  /* 0x41200000ff047424 */ /* 0x000fce00078e00ff */
.L_x_30:
[----:B------:R-:W-:-:S04]  /*0d90*/  LOP3.LUT R0, R6, 0xff, RZ, 0xc0, !PT ;  /* 0x000000ff06007812 */ /* 0x000fc800078ec0ff */
[----:B------:R-:W-:-:S04]  /*0da0*/  ISETP.GT.U32.AND P0, PT, R0, 0x39, PT ;  /* 0x000000390000780c */ /* 0x000fc80003f04070 */
[----:B------:R-:W-:-:S13]  /*0db0*/  ISETP.GE.OR P0, PT, R18, R17, P0 ;  /* 0x000000111200720c */ /* 0x000fda0000706670 */
[----:B------:R-:W-:Y:S05]  /*0dc0*/  @P0 BRA `(.L_x_27) ;  /* 0x0000000000680947 */ /* 0x000fea0003800000 */
[----:B------:R-:W1:Y:S01]  /*0dd0*/  MUFU.RCP R3, R4 ;  /* 0x0000000400037308 */ /* 0x000e620000001000 */
[----:B------:R-:W-:Y:S01]  /*0de0*/  LOP3.LUT R6, R6, 0xff, RZ, 0xc0, !PT ;  /* 0x000000ff06067812 */ /* 0x000fe200078ec0ff */
[----:B------:R-:W-:Y:S04]  /*0df0*/  BSSY.RECONVERGENT B4, `(.L_x_28) ;  /* 0x000000e000047945 */ /* 0x000fe80003800200 */
[----:B------:R-:W-:-:S05]  /*0e00*/  VIADD R0, R6, 0xffffffd0 ;  /* 0xffffffd006007836 */ /* 0x000fca0000000000 */
[----:B------:R-:W-:-:S04]  /*0e10*/  I2FP.F32.U32 R0, R0 ;  /* 0x0000000000007245 */ /* 0x000fc80000201000 */
[----:B------:R-:W2:Y:S01]  /*0e20*/  FCHK P0, R0, R4 ;  /* 0x0000000400007302 */ /* 0x000ea20000000000 */
[----:B-1----:R-:W-:-:S04]  /*0e30*/  FFMA R6, R3, -R4, 1 ;  /* 0x3f80000003067423 */ /* 0x002fc80000000804 */
[----:B------:R-:W-:-:S04]  /*0e40*/  FFMA R3, R3, R6, R3 ;  /* 0x0000000603037223 */ /* 0x000fc80000000003 */
[----:B------:R-:W-:-:S04]  /*0e50*/  FFMA R5, R0, R3, RZ ;  /* 0x0000000300057223 */ /* 0x000fc800000000ff */
[----:B------:R-:W-:-:S04]  /*0e60*/  FFMA R6, R5, -R4, R0 ;  /* 0x8000000405067223 */ /* 0x000fc80000000000 */
[----:B------:R-:W-:Y:S01]  /*0e70*/  FFMA R3, R3, R6, R5 ;  /* 0x0000000603037223 */ /* 0x000fe20000000005 */
[----:B--2---:R-:W-:Y:S06]  /*0e80*/  @!P0 BRA `(.L_x_29) ;  /* 0x0000000000108947 */ /* 0x004fec0003800000 */
[----:B------:R-:W-:Y:S01]  /*0e90*/  IMAD.MOV.U32 R3, RZ, RZ, R4 ;  /* 0x000000ffff037224 */ /* 0x000fe200078e0004 */
[----:B------:R-:W-:-:S07]  /*0ea0*/  MOV R6, 0xec0 ;  /* 0x00000ec000067802 */ /* 0x000fce0000000f00 */
[----:B0----5:R-:W-:Y:S05]  /*0eb0*/  CALL.REL.NOINC `($__internal_0_$__cuda_sm3x_div_rn_noftz_f32_slowpath) ;  /* 0x0000003c00a07944 */ /* 0x021fea0003c00000 */
[----:B------:R-:W-:-:S07]  /*0ec0*/  IMAD.MOV.U32 R3, RZ, RZ, R0 ;  /* 0x000000ffff037224 */ /* 0x000fce00078e0000 */
.L_x_29:
[----:B------:R-:W-:Y:S05]  /*0ed0*/  BSYNC.RECONVERGENT B4 ;  /* 0x0000000000047941 */ /* 0x000fea0003800200 */
.L_x_28:
[----:B------:R-:W1:Y:S02]  /*0ee0*/  LDCU.64 UR4, c[0x0][0x380] ;  /* 0x00007000ff0477ac */ /* 0x000e640008000a00 */
[----:B-1----:R-:W-:-:S04]  /*0ef0*/  IADD3 R6, P0, PT, R18, UR4, RZ ;  /* 0x0000000412067c10 */ /* 0x002fc8000ff1e0ff */
[----:B------:R-:W-:-:S05]  /*0f00*/  LEA.HI.X.SX32 R7, R18, UR5, 0x1, P0 ;  /* 0x0000000512077c11 */ /* 0x000fca00080f0eff */
[----:B------:R-:W2:Y:S01]  /*0f10*/  LDG.E.S8 R6, desc[UR36][R6.64+0x1] ;  /* 0x0000012406067981 */ /* 0x000ea2000c1e1300 */
[----:B------:R-:W-:Y:S02]  /*0f20*/  VIADD R18, R18, 0x1 ;  /* 0x0000000112127836 */ /* 0x000fe40000000000 */
[----:B------:R-:W-:Y:S01]  /*0f30*/  FADD R2, R2, R3 ;  /* 0x0000000302027221 */ /* 0x000fe20000000000 */
[----:B------:R-:W-:Y:S01]  /*0f40*/  FMUL R4, R4, 10 ;  /* 0x4120000004047820 */ /* 0x000fe20000400000 */
[----:B--2---:R-:W-:-:S13]  /*0f50*/  ISETP.GT.AND P0, PT, R6, 0x2f, PT ;  /* 0x0000002f0600780c */ /* 0x004fda0003f04270 */
[----:B------:R-:W-:Y:S05]  /*0f60*/  @P0 BRA `(.L_x_30) ;  /* 0xfffffffc00880947 */ /* 0x000fea000383ffff */
.L_x_27:
[----:B------:R-:W-:Y:S05]  /*0f70*/  BSYNC.RECONVERGENT B3 ;  /* 0x0000000000037941 */ /* 0x000fea0003800200 */
.L_x_26:
[----:B------:R-:W-:-:S04]  /*0f80*/  PRMT R0, R6, 0x8880, RZ ;  /* 0x0000888006007816 */ /* 0x000fc800000000ff */
[----:B------:R-:W-:-:S13]  /*0f90*/  ISETP.GT.AND P0, PT, R0, 0x2f, PT ;  /* 0x0000002f0000780c */ /* 0x000fda0003f04270 */
[----:B------:R-:W-:Y:S05]  /*0fa0*/  @P0 BRA `(.L_x_31) ;  /* 0xfffffffc001c0947 */ /* 0x000fea000383ffff */
.L_x_25:
[----:B------:R-:W-:Y:S05]  /*0fb0*/  BSYNC.RECONVERGENT B2 ;  /* 0x0000000000027941 */ /* 0x000fea0003800200 */
.L_x_24:
[----:B------:R-:W1:Y:S01]  /*0fc0*/  LDC.64 R4, c[0x0][0x3c0] ;  /* 0x0000f000ff047b82 */ /* 0x000e620000000a00 */
[----:B------:R-:W-:Y:S02]  /*0fd0*/  IMAD.IADD R7, R16, 0x1, R19 ;  /* 0x0000000110077824 */ /* 0x000fe400078e0213 */
[----:B------:R-:W-:Y:S02]  /*0fe0*/  IMAD.MOV.U32 R3, RZ, RZ, -0x1 ;  /* 0xffffffffff037424 */ /* 0x000fe400078e00ff */
[----:B------:R-:W-:Y:S02]  /*0ff0*/  IMAD.MOV.U32 R11, RZ, RZ, R27 ;  /* 0x000000ffff0b7224 */ /* 0x000fe400078e001b */
[----:B------:R-:W-:Y:S02]  /*1000*/  VIADD R19, R19, 0x1 ;  /* 0x0000000113137836 */ /* 0x000fe40000000000 */
[----:B-1----:R-:W-:-:S05]  /*1010*/  IMAD.WIDE R4, R7, 0x10, R4 ;  /* 0x0000001007047825 */ /* 0x002fca00078e0204 */
[----:B------:R1:W-:Y:S04]  /*1020*/  STG.E desc[UR36][R4.64], R3 ;  /* 0x0000000304007986 */ /* 0x0003e8000c101924 */
[----:B------:R1:W-:Y:S01]  /*1030*/  STG.E desc[UR36][R4.64+0xc], R2 ;  /* 0x00000c0204007986 */ /* 0x0003e2000c101924 */
[----:B------:R-:W-:Y:S05]  /*1040*/  BRA `(.L_x_22) ;  /* 0x00000008003c7947 */ /* 0x000fea0003800000 */
.L_x_23:
[----:B------:R-:W-:Y:S01]  /*1050*/  PRMT R0, R6, 0x9910, RZ ;  /* 0x0000991006007816 */ /* 0x000fe200000000ff */
[----:B------:R-:W-:Y:S01]  /*1060*/  BSSY.RELIABLE B0, `(.L_x_32) ;  /* 0x0000059000007945 */ /* 0x000fe20003800100 */
[----:B------:R-:W-:Y:S02]  /*1070*/  IMAD.MOV.U32 R9, RZ, RZ, 0x8 ;  /* 0x00000008ff097424 */ /* 0x000fe400078e00ff */
[----:B------:R-:W-:-:S13]  /*1080*/  ISETP.GT.AND P0, PT, R0, 0x2c, PT ;  /* 0x0000002c0000780c */ /* 0x000fda0003f04270 */
[----:B------:R-:W-:Y:S05]  /*1090*/  @!P0 BRA `(.L_x_33) ;  /* 0x0000000000a88947 */ /* 0x000fea0003800000 */
[----:B------:R-:W-:-:S13]  /*10a0*/  ISETP.GT.AND P0, PT, R0, 0x3c, PT ;  /* 0x0000003c0000780c */ /* 0x000fda0003f04270 */
[----:B------:R-:W-:Y:S05]  /*10b0*/  @!P0 BRA `(.L_x_34) ;  /* 0x0000000000588947 */ /* 0x000fea0003800000 */
[----:B------:R-:W-:-:S13]  /*10c0*/  ISETP.NE.AND P0, PT, R0, 0x3d, PT ;  /* 0x0000003d0000780c */ /* 0x000fda0003f05270 */
[----:B------:R-:W-:Y:S05]  /*10d0*/  @!P0 BRA `(.L_x_35) ;  /* 0x0000000000388947 */ /* 0x000fea0003800000 */
[----:B------:R-:W-:-:S13]  /*10e0*/  ISETP.NE.AND P0, PT, R0, 0x3e, PT ;  /* 0x0000003e0000780c */ /* 0x000fda0003f05270 */
[----:B------:R-:W-:Y:S05]  /*10f0*/  @!P0 BRA `(.L_x_36) ;  /* 0x0000000000108947 */ /* 0x000fea0003800000 */
[----:B------:R-:W-:-:S13]  /*1100*/  ISETP.NE.AND P0, PT, R0, 0x5e, PT ;  /* 0x0000005e0000780c */ /* 0x000fda0003f05270 */
[----:B------:R-:W-:Y:S05]  /*1110*/  @P0 BRA `(.L_x_37) ;  /* 0x0000000400200947 */ /* 0x000fea0003800000 */
[----:B------:R-:W-:Y:S01]  /*1120*/  IMAD.MOV.U32 R9, RZ, RZ, 0xd ;  /* 0x0000000dff097424 */ /* 0x000fe200078e00ff */
[----:B------:R-:W-:Y:S06]  /*1130*/  BRA `(.L_x_38) ;  /* 0x00000004002c7947 */ /* 0x000fec0003800000 */
.L_x_36:
[----:B------:R-:W2:Y:S01]  /*1140*/  LDG.E.U8 R28, desc[UR36][R28.64+0x1] ;  /* 0x000001241c1c7981 */ /* 0x000ea2000c1e1100 */
[----:B------:R-:W-:Y:S02]  /*1150*/  VIADD R0, R18, 0x1 ;  /* 0x0000000112007836 */ /* 0x000fe40000000000 */
[----:B------:R-:W-:Y:S01]  /*1160*/  IMAD.MOV.U32 R9, RZ, RZ, 0x7 ;  /* 0x00000007ff097424 */ /* 0x000fe200078e00ff */
[----:B--2---:R-:W-:-:S04]  /*1170*/  ISETP.NE.AND P0, PT, R28, 0x3d, PT ;  /* 0x0000003d1c00780c */ /* 0x004fc80003f05270 */
[----:B------:R-:W-:-:S09]  /*1180*/  SEL R9, R9, 0x6, !P0 ;  /* 0x0000000609097807 */ /* 0x000fd20004000000 */
[----:B------:R-:W-:-:S04]  /*1190*/  @P0 IMAD.MOV R0, RZ, RZ, R18 ;  /* 0x000000ffff000224 */ /* 0x000fc800078e0212 */
[----:B------:R-:W-:Y:S01]  /*11a0*/  IMAD.MOV.U32 R18, RZ, RZ, R0 ;  /* 0x000000ffff127224 */ /* 0x000fe200078e0000 */
[----:B------:R-:W-:Y:S06]  /*11b0*/  BRA `(.L_x_38) ;  /* 0x00000004000c7947 */ /* 0x000fec0003800000 */
.L_x_35:
[----:B------:R-:W2:Y:S01]  /*11c0*/  LDG.E.U8 R28, desc[UR36][R28.64+0x1] ;  /* 0x000001241c1c7981 */ /* 0x000ea2000c1e1100 */
[----:B------:R-:W-:Y:S01]  /*11d0*/  VIADD R0, R18, 0x1 ;  /* 0x0000000112007836 */ /* 0x000fe20000000000 */
[----:B--2---:R-:W-:-:S13]  /*11e0*/  ISETP.NE.AND P0, PT, R28, 0x3d, PT ;  /* 0x0000003d1c00780c */ /* 0x004fda0003f05270 */
[----:B------:R-:W-:-:S04]  /*11f0*/  @P0 IMAD.MOV R0, RZ, RZ, R18 ;  /* 0x000000ffff000224 */ /* 0x000fc800078e0212 */
[----:B------:R-:W-:Y:S01]  /*1200*/  IMAD.MOV.U32 R18, RZ, RZ, R0 ;  /* 0x000000ffff127224 */ /* 0x000fe200078e0000 */
[----:B------:R-:W-:Y:S06]  /*1210*/  BRA `(.L_x_39) ;  /* 0x0000000000a07947 */ /* 0x000fec0003800000 */
.L_x_34:
[----:B------:R-:W-:-:S13]  /*1220*/  ISETP.NE.AND P0, PT, R0, 0x2d, PT ;  /* 0x0000002d0000780c */ /* 0x000fda0003f05270 */
[----:B------:R-:W-:Y:S05]  /*1230*/  @!P0 BRA `(.L_x_40) ;  /* 0x0000000000388947 */ /* 0x000fea0003800000 */
[----:B------:R-:W-:-:S13]  /*1240*/  ISETP.NE.AND P0, PT, R0, 0x2f, PT ;  /* 0x0000002f0000780c */ /* 0x000fda0003f05270 */
[----:B------:R-:W-:Y:S05]  /*1250*/  @!P0 BRA `(.L_x_41) ;  /* 0x0000000000288947 */ /* 0x000fea0003800000 */
[----:B------:R-:W-:-:S13]  /*1260*/  ISETP.NE.AND P0, PT, R0, 0x3c, PT ;  /* 0x0000003c0000780c */ /* 0x000fda0003f05270 */
[----:B------:R-:W-:Y:S05]  /*1270*/  @P0 BRA `(.L_x_37) ;  /* 0x0000000000c80947 */ /* 0x000fea0003800000 */
[----:B------:R-:W2:Y:S01]  /*1280*/  LDG.E.U8 R28, desc[UR36][R28.64+0x1] ;  /* 0x000001241c1c7981 */ /* 0x000ea2000c1e1100 */
[----:B------:R-:W-:Y:S02]  /*1290*/  VIADD R0, R18, 0x1 ;  /* 0x0000000112007836 */ /* 0x000fe40000000000 */
[----:B------:R-:W-:Y:S01]  /*12a0*/  IMAD.MOV.U32 R9, RZ, RZ, 0x5 ;  /* 0x00000005ff097424 */ /* 0x000fe200078e00ff */
[----:B--2---:R-:W-:-:S04]  /*12b0*/  ISETP.NE.AND P0, PT, R28, 0x3d, PT ;  /* 0x0000003d1c00780c */ /* 0x004fc80003f05270 */
[----:B------:R-:W-:-:S09]  /*12c0*/  SEL R9, R9, 0x4, !P0 ;  /* 0x0000000409097807 */ /* 0x000fd20004000000 */
[----:B------:R-:W-:-:S05]  /*12d0*/  @P0 IMAD.MOV R0, RZ, RZ, R18 ;  /* 0x000000ffff000224 */ /* 0x000fca00078e0212 */
[----:B------:R-:W-:Y:S01]  /*12e0*/  MOV R18, R0 ;  /* 0x0000000000127202 */ /* 0x000fe20000000f00 */
[----:B------:R-:W-:Y:S06]  /*12f0*/  BRA `(.L_x_38) ;  /* 0x0000000000bc7947 */ /* 0x000fec0003800000 */
.L_x_41:
[----:B------:R-:W-:Y:S01]  /*1300*/  IMAD.MOV.U32 R9, RZ, RZ, 0xc ;  /* 0x0000000cff097424 */ /* 0x000fe200078e00ff */
[----:B------:R-:W-:Y:S06]  /*1310*/  BRA `(.L_x_38) ;  /* 0x0000000000b47947 */ /* 0x000fec0003800000 */
.L_x_40:
[----:B------:R-:W-:Y:S01]  /*1320*/  IMAD.MOV.U32 R9, RZ, RZ, 0x9 ;  /* 0x00000009ff097424 */ /* 0x000fe200078e00ff */
[----:B------:R-:W-:Y:S06]  /*1330*/  BRA `(.L_x_38) ;  /* 0x0000000000ac7947 */ /* 0x000fec0003800000 */
.L_x_33:
[----:B------:R-:W-:-:S13]  /*1340*/  ISETP.GT.AND P0, PT, R0, 0x28, PT ;  /* 0x000000280000780c */ /* 0x000fda0003f04270 */
[----:B------:R-:W-:Y:S05]  /*1350*/  @P0 BRA `(.L_x_42) ;  /* 0x0000000000780947 */ /* 0x000fea0003800000 */
[----:B------:R-:W-:-:S13]  /*1360*/  ISETP.NE.AND P0, PT, R0, 0x21, PT ;  /* 0x000000210000780c */ /* 0x000fda0003f05270 */
[----:B------:R-:W-:Y:S05]  /*1370*/  @!P0 BRA `(.L_x_39) ;  /* 0x0000000000488947 */ /* 0x000fea0003800000 */
[----:B------:R-:W-:-:S13]  /*1380*/  ISETP.NE.AND P0, PT, R0, 0x25, PT ;  /* 0x000000250000780c */ /* 0x000fda0003f05270 */
[----:B------:R-:W-:Y:S05]  /*1390*/  @!P0 BRA `(.L_x_43) ;  /* 0x0000000000388947 */ /* 0x000fea0003800000 */
[----:B------:R-:W-:-:S13]  /*13a0*/  ISETP.NE.AND P0, PT, R0, 0x28, PT ;  /* 0x000000280000780c */ /* 0x000fda0003f05270 */
[----:B------:R-:W-:Y:S05]  /*13b0*/  @!P0 BREAK.RELIABLE B0 ;  /* 0x0000000000008942 */ /* 0x000fea0003800100 */
[----:B------:R-:W-:Y:S05]  /*13c0*/  @P0 BRA `(.L_x_37) ;  /* 0x0000000000740947 */ /* 0x000fea0003800000 */
[----:B------:R-:W1:Y:S01]  /*13d0*/  LDCU.64 UR4, c[0x0][0x3d8] ;  /* 0x00007b00ff0477ac */ /* 0x000e620008000a00 */
[----:B------:R-:W-:Y:S01]  /*13e0*/  SHF.R.S32.HI R0, RZ, 0x1f, R16 ;  /* 0x0000001fff007819 */ /* 0x000fe20000011410 */
[----:B------:R-:W-:Y:S01]  /*13f0*/  IMAD.MOV.U32 R5, RZ, RZ, 0x1 ;  /* 0x00000001ff057424 */ /* 0x000fe200078e00ff */
[----:B------:R-:W-:Y:S01]  /*1400*/  IADD3 R3, P0, PT, R16, R27, RZ ;  /* 0x0000001b10037210 */ /* 0x000fe20007f1e0ff */
[----:B------:R-:W-:Y:S02]  /*1410*/  VIADD R18, R18, 0x1 ;  /* 0x0000000112127836 */ /* 0x000fe40000000000 */
[C---:B------:R-:W-:Y:S01]  /*1420*/  VIADD R11, R27.reuse, 0x1 ;  /* 0x000000011b0b7836 */ /* 0x040fe20000000000 */
[----:B------:R-:W-:Y:S02]  /*1430*/  LEA.HI.X.SX32 R0, R27, R0, 0x1, P0 ;  /* 0x000000001b007211 */ /* 0x000fe400000f0eff */
[----:B-1----:R-:W-:-:S04]  /*1440*/  LEA R2, P0, R3, UR4, 0x2 ;  /* 0x0000000403027c11 */ /* 0x002fc8000f8010ff */
[----:B------:R-:W-:-:S05]  /*1450*/  LEA.HI.X R3, R3, UR5, R0, 0x2, P0 ;  /* 0x0000000503037c11 */ /* 0x000fca00080f1400 */
[----:B------:R1:W-:Y:S01]  /*1460*/  STG.E desc[UR36][R2.64+0x4], R5 ;  /* 0x0000040502007986 */ /* 0x0003e2000c101924 */
[----:B------:R-:W-:Y:S05]  /*1470*/  BRA `(.L_x_22) ;  /* 0x0000000400307947 */ /* 0x000fea0003800000 */
.L_x_43:
[----:B------:R-:W-:Y:S01]  /*1480*/  IMAD.MOV.U32 R9, RZ, RZ, 0xb ;  /* 0x0000000bff097424 */ /* 0x000fe200078e00ff */
[----:B------:R-:W-:Y:S06]  /*1490*/  BRA `(.L_x_38) ;  /* 0x0000000000547947 */ /* 0x000fec0003800000 */
.L_x_39:
[----:B------:R-:W-:-:S04]  /*14a0*/  IADD3 R2, P0, PT, R18, R2, RZ ;  /* 0x0000000212027210 */ /* 0x000fc80007f1e0ff */
[----:B------:R-:W-:-:S05]  /*14b0*/  LEA.HI.X.SX32 R3, R18, R3, 0x1, P0 ;  /* 0x0000000312037211 */ /* 0x000fca00000f0eff */
        /* <DEDUP_REMOVED lines=8> */
.L_x_42:
[----:B------:R-:W-:-:S13]  /*1540*/  ISETP.NE.AND P0, PT, R0, 0x29, PT ;  /* 0x000000290000780c */ /* 0x000fda0003f05270 */
[----:B------:R-:W-:Y:S05]  /*1550*/  @!P0 BRA `(.L_x_44) ;  /* 0x0000000000208947 */ /* 0x000fea0003800000 */
[----:B------:R-:W-:-:S13]  /*1560*/  ISETP.NE.AND P0, PT, R0, 0x2a, PT ;  /* 0x0000002a0000780c */ /* 0x000fda0003f05270 */
[----:B------:R-:W-:Y:S05]  /*1570*/  @!P0 BRA `(.L_x_45) ;  /* 0x0000000000108947 */ /* 0x000fea0003800000 */
[----:B------:R-:W-:-:S13]  /*1580*/  ISETP.NE.AND P0, PT, R0, 0x2b, PT ;  /* 0x0000002b0000780c */ /* 0x000fda0003f05270 */
[----:B------:R-:W-:Y:S05]  /*1590*/  @!P0 BRA `(.L_x_38) ;  /* 0x0000000000148947 */ /* 0x000fea0003800000 */
.L_x_37:
[----:B------:R-:W-:Y:S01]  /*15a0*/  IMAD.MOV.U32 R9, RZ, RZ, RZ ;  /* 0x000000ffff097224 */ /* 0x000fe200078e00ff */
[----:B------:R-:W-:Y:S06]  /*15b0*/  BRA `(.L_x_38) ;  /* 0x00000000000c7947 */ /* 0x000fec0003800000 */
.L_x_45:
[----:B------:R-:W-:Y:S01]  /*15c0*/  IMAD.MOV.U32 R9, RZ, RZ, 0xa ;  /* 0x0000000aff097424 */ /* 0x000fe200078e00ff */
[----:B------:R-:W-:Y:S06]  /*15d0*/  BRA `(.L_x_38) ;  /* 0x0000000000047947 */ /* 0x000fec0003800000 */
.L_x_44:
[----:B------:R-:W-:-:S07]  /*15e0*/  IMAD.MOV.U32 R9, RZ, RZ, 0xf ;  /* 0x0000000fff097424 */ /* 0x000fce00078e00ff */
.L_x_38:
[----:B------:R-:W-:Y:S05]  /*15f0*/  BSYNC.RELIABLE B0 ;  /* 0x0000000000007941 */ /* 0x000fea0003800100 */
.L_x_32:
[----:B------:R-:W-:Y:S01]  /*1600*/  ISETP.NE.AND P0, PT, R9, 0xf, PT ;  /* 0x0000000f0900780c */ /* 0x000fe20003f05270 */
[----:B------:R-:W-:-:S12]  /*1610*/  VIADD R18, R18, 0x1 ;  /* 0x0000000112127836 */ /* 0x000fd80000000000 */
[----:B------:R-:W-:Y:S05]  /*1620*/  @!P0 BRA `(.L_x_46) ;  /* 0x0000000000708947 */ /* 0x000fea0003800000 */
[----:B------:R-:W1:Y:S01]  /*1630*/  LDC.64 R6, c[0x0][0x3c0] ;  /* 0x0000f000ff067b82 */ /* 0x000e620000000a00 */
[----:B------:R-:W-:Y:S01]  /*1640*/  ISETP.NE.AND P0, PT, R27, -0x1, PT ;  /* 0xffffffff1b00780c */ /* 0x000fe20003f05270 */
[----:B------:R-:W-:Y:S01]  /*1650*/  BSSY.RECONVERGENT B0, `(.L_x_47) ;  /* 0x0000014000007945 */ /* 0x000fe20003800200 */
[----:B------:R-:W-:-:S05]  /*1660*/  IMAD.MOV.U32 R11, RZ, RZ, RZ ;  /* 0x000000ffff0b7224 */ /* 0x000fca00078e00ff */
[----:B------:R-:W2:Y:S06]  /*1670*/  LDC.64 R4, c[0x0][0x3d8] ;  /* 0x0000f600ff047b82 */ /* 0x000eac0000000a00 */
[----:B------:R-:W-:Y:S05]  /*1680*/  @!P0 BRA `(.L_x_48) ;  /* 0x0000000000408947 */ /* 0x000fea0003800000 */
[----:B------:R-:W-:Y:S01]  /*1690*/  BSSY.RECONVERGENT B1, `(.L_x_49) ;  /* 0x000000e000017945 */ /* 0x000fe20003800200 */
.L_x_51:
[----:B---3--:R-:W-:-:S04]  /*16a0*/  IMAD.IADD R3, R16, 0x1, R27 ;  /* 0x0000000110037824 */ /* 0x008fc800078e021b */
[----:B--2---:R-:W-:-:S05]  /*16b0*/  IMAD.WIDE R2, R3, 0x4, R4 ;  /* 0x0000000403027825 */ /* 0x004fca00078e0204 */
[----:B------:R-:W2:Y:S02]  /*16c0*/  LDG.E R0, desc[UR36][R2.64] ;  /* 0x0000002402007981 */ /* 0x000ea4000c1e1900 */
[----:B--2---:R-:W-:-:S13]  /*16d0*/  ISETP.GT.AND P0, PT, R9, R0, PT ;  /* 0x000000000900720c */ /* 0x004fda0003f04270 */
[----:B------:R-:W-:Y:S05]  /*16e0*/  @P0 BRA `(.L_x_50) ;  /* 0x0000000000200947 */ /* 0x000fea0003800000 */
[----:B------:R-:W-:Y:S01]  /*16f0*/  IMAD.IADD R3, R16, 0x1, R19 ;  /* 0x0000000110037824 */ /* 0x000fe200078e0213 */
[C---:B------:R-:W-:Y:S01]  /*1700*/  ISETP.NE.AND P0, PT, R27.reuse, RZ, PT ;  /* 0x000000ff1b00720c */ /* 0x040fe20003f05270 */
[----:B------:R-:W-:Y:S02]  /*1710*/  VIADD R27, R27, 0xffffffff ;  /* 0xffffffff1b1b7836 */ /* 0x000fe40000000000 */
[----:B-1----:R-:W-:-:S04]  /*1720*/  IMAD.WIDE R2, R3, 0x10, R6 ;  /* 0x0000001003027825 */ /* 0x002fc800078e0206 */
[----:B------:R-:W-:Y:S01]  /*1730*/  VIADD R19, R19, 0x1 ;  /* 0x0000000113137836 */ /* 0x000fe20000000000 */
[----:B------:R3:W-:Y:S05]  /*1740*/  STG.E desc[UR36][R2.64], R0 ;  /* 0x0000000002007986 */ /* 0x0007ea000c101924 */
[----:B------:R-:W-:Y:S05]  /*1750*/  @P0 BRA `(.L_x_51) ;  /* 0xfffffffc00d00947 */ /* 0x000fea000383ffff */
[----:B------:R-:W-:-:S07]  /*1760*/  IMAD.MOV.U32 R27, RZ, RZ, -0x1 ;  /* 0xffffffffff1b7424 */ /* 0x000fce00078e00ff */
.L_x_50:
[----:B------:R-:W-:Y:S05]  /*1770*/  BSYNC.RECONVERGENT B1 ;  /* 0x0000000000017941 */ /* 0x000fea0003800200 */
.L_x_49:
[----:B------:R-:W-:-:S07]  /*1780*/  VIADD R11, R27, 0x1 ;  /* 0x000000011b0b7836 */ /* 0x000fce0000000000 */
.L_x_48:
[----:B------:R-:W-:Y:S05]  /*1790*/  BSYNC.RECONVERGENT B0 ;  /* 0x0000000000007941 */ /* 0x000fea0003800200 */
.L_x_47:
[----:B---3--:R-:W3:Y:S01]  /*17a0*/  LDC.64 R2, c[0x0][0x3d8] ;  /* 0x0000f600ff027b82 */ /* 0x008ee20000000a00 */
[----:B--2---:R-:W-:-:S05]  /*17b0*/  IADD3 R5, PT, PT, R16, R11, RZ ;  /* 0x0000000b10057210 */ /* 0x004fca0007ffe0ff */
[----:B---3--:R-:W-:-:S05]  /*17c0*/  IMAD.WIDE R2, R5, 0x4, R2 ;  /* 0x0000000405027825 */ /* 0x008fca00078e0202 */
[----:B------:R4:W-:Y:S01]  /*17d0*/  STG.E desc[UR36][R2.64], R9 ;  /* 0x0000000902007986 */ /* 0x0009e2000c101924 */
[----:B------:R-:W-:Y:S05]  /*17e0*/  BRA `(.L_x_22) ;  /* 0x0000000000547947 */ /* 0x000fea0003800000 */
.L_x_46:
[----:B------:R-:W2:Y:S01]  /*17f0*/  LDC.64 R6, c[0x0][0x3c0] ;  /* 0x0000f000ff067b82 */ /* 0x000ea20000000a00 */
[----:B------:R-:W-:Y:S01]  /*1800*/  ISETP.NE.AND P0, PT, R27, -0x1, PT ;  /* 0xffffffff1b00780c */ /* 0x000fe20003f05270 */
[----:B------:R-:W-:-:S06]  /*1810*/  IMAD.MOV.U32 R11, RZ, RZ, -0x2 ;  /* 0xfffffffeff0b7424 */ /* 0x000fcc00078e00ff */
[----:B------:R-:W3:Y:S06]  /*1820*/  LDC.64 R4, c[0x0][0x3d8] ;  /* 0x0000f600ff047b82 */ /* 0x000eec0000000a00 */
[----:B------:R-:W-:Y:S05]  /*1830*/  @!P0 BRA `(.L_x_22) ;  /* 0x0000000000408947 */ /* 0x000fea0003800000 */
[----:B------:R-:W-:Y:S01]  /*1840*/  BSSY.RECONVERGENT B0, `(.L_x_52) ;  /* 0x000000e000007945 */ /* 0x000fe20003800200 */
.L_x_54:
[----:B-1----:R-:W-:-:S04]  /*1850*/  IMAD.IADD R3, R16, 0x1, R27 ;  /* 0x0000000110037824 */ /* 0x002fc800078e021b */
[----:B---3--:R-:W-:-:S05]  /*1860*/  IMAD.WIDE R2, R3, 0x4, R4 ;  /* 0x0000000403027825 */ /* 0x008fca00078e0204 */
[----:B------:R-:W3:Y:S02]  /*1870*/  LDG.E R9, desc[UR36][R2.64] ;  /* 0x0000002402097981 */ /* 0x000ee4000c1e1900 */
[----:B---3--:R-:W-:-:S13]  /*1880*/  ISETP.NE.AND P0, PT, R9, 0x1, PT ;  /* 0x000000010900780c */ /* 0x008fda0003f05270 */
[----:B------:R-:W-:Y:S05]  /*1890*/  @!P0 BRA `(.L_x_53) ;  /* 0x0000000000208947 */ /* 0x000fea0003800000 */
[----:B------:R-:W-:Y:S01]  /*18a0*/  IMAD.IADD R3, R16, 0x1, R19 ;  /* 0x0000000110037824 */ /* 0x000fe200078e0213 */
[C---:B------:R-:W-:Y:S01]  /*18b0*/  ISETP.NE.AND P0, PT, R27.reuse, RZ, PT ;  /* 0x000000ff1b00720c */ /* 0x040fe20003f05270 */
[----:B------:R-:W-:Y:S02]  /*18c0*/  VIADD R27, R27, 0xffffffff ;  /* 0xffffffff1b1b7836 */ /* 0x000fe40000000000 */
[----:B--2---:R-:W-:-:S04]  /*18d0*/  IMAD.WIDE R2, R3, 0x10, R6 ;  /* 0x0000001003027825 */ /* 0x004fc800078e0206 */
[----:B------:R-:W-:Y:S01]  /*18e0*/  VIADD R19, R19, 0x1 ;  /* 0x0000000113137836 */ /* 0x000fe20000000000 */
[----:B------:R1:W-:Y:S05]  /*18f0*/  STG.E desc[UR36][R2.64], R9 ;  /* 0x0000000902007986 */ /* 0x0003ea000c101924 */
[----:B------:R-:W-:Y:S05]  /*1900*/  @P0 BRA `(.L_x_54) ;  /* 0xfffffffc00d00947 */ /* 0x000fea000383ffff */
[----:B------:R-:W-:-:S07]  /*1910*/  IMAD.MOV.U32 R27, RZ, RZ, -0x1 ;  /* 0xffffffffff1b7424 */ /* 0x000fce00078e00ff */
.L_x_53:
[----:B------:R-:W-:Y:S05]  /*1920*/  BSYNC.RECONVERGENT B0 ;  /* 0x0000000000007941 */ /* 0x000fea0003800200 */
.L_x_52:
[----:B------:R-:W-:-:S07]  /*1930*/  VIADD R11, R27, 0xffffffff ;  /* 0xffffffff1b0b7836 */ /* 0x000fce0000000000 */
.L_x_22:
[----:B------:R-:W-:Y:S05]  /*1940*/  BSYNC.RECONVERGENT B6 ;  /* 0x0000000000067941 */ /* 0x000fea0003800200 */
.L_x_3:
[----:B------:R-:W-:-:S13]  /*1950*/  ISETP.GE.AND P0, PT, R18, R17, PT ;  /* 0x000000111200720c */ /* 0x000fda0003f06270 */
[----:B------:R-:W-:Y:S05]  /*1960*/  @!P0 BRA `(.L_x_55) ;  /* 0xffffffe800008947 */ /* 0x000fea000383ffff */
.L_x_2:
[----:B------:R-:W-:Y:S05]  /*1970*/  BSYNC.RECONVERGENT B7 ;  /* 0x0000000000077941 */ /* 0x000fea0003800200 */
.L_x_1:
[----:B------:R-:W-:Y:S01]  /*1980*/  ISETP.NE.AND P0, PT, R11, -0x1, PT ;  /* 0xffffffff0b00780c */ /* 0x000fe20003f05270 */
[----:B------:R-:W-:Y:S01]  /*1990*/  BSSY.RECONVERGENT B0, `(.L_x_56) ;  /* 0x0000034000007945 */ /* 0x000fe20003800200 */
[----:B-1----:R-:W-:-:S11]  /*19a0*/  IMAD.MOV.U32 R13, RZ, RZ, R19 ;  /* 0x000000ffff0d7224 */ /* 0x002fd600078e0013 */
[----:B------:R-:W-:Y:S05]  /*19b0*/  @!P0 BRA `(.L_x_57) ;  /* 0x0000000000c48947 */ /* 0x000fea0003800000 */
[----:B------:R-:W-:Y:S01]  /*19c0*/  LOP3.LUT R0, R11, 0x3, RZ, 0xc0, !PT ;  /* 0x000000030b007812 */ /* 0x000fe200078ec0ff */
[----:B------:R-:W-:Y:S01]  /*19d0*/  BSSY.RECONVERGENT B1, `(.L_x_58) ;  /* 0x000001b000017945 */ /* 0x000fe20003800200 */
[----:B------:R-:W-:Y:S02]  /*19e0*/  IMAD.MOV.U32 R13, RZ, RZ, R19 ;  /* 0x000000ffff0d7224 */ /* 0x000fe400078e0013 */
[----:B------:R-:W-:Y:S01]  /*19f0*/  ISETP.NE.AND P0, PT, R0, 0x3, PT ;  /* 0x000000030000780c */ /* 0x000fe20003f05270 */
[----:B------:R-:W-:-:S12]  /*1a00*/  IMAD.MOV.U32 R15, RZ, RZ, R11 ;  /* 0x000000ffff0f7224 */ /* 0x000fd800078e000b */
[----:B------:R-:W-:Y:S05]  /*1a10*/  @!P0 BRA `(.L_x_59) ;  /* 0x0000000000588947 */ /* 0x000fea0003800000 */
[----:B----4-:R-:W1:Y:S01]  /*1a20*/  LDC.64 R2, c[0x0][0x3d8] ;  /* 0x0000f600ff027b82 */ /* 0x010e620000000a00 */
[----:B---3--:R-:W-:-:S04]  /*1a30*/  IMAD.IADD R5, R16, 0x1, R11 ;  /* 0x0000000110057824 */ /* 0x008fc800078e020b */
[----:B-1----:R-:W-:-:S03]  /*1a40*/  IMAD.WIDE R2, R5, 0x4, R2 ;  /* 0x0000000405027825 */ /* 0x002fc600078e0202 */
[----:B------:R-:W1:Y:S02]  /*1a50*/  LDC.64 R4, c[0x0][0x3c0] ;  /* 0x0000f000ff047b82 */ /* 0x000e640000000a00 */
[----:B--2---:R-:W2:Y:S01]  /*1a60*/  LDG.E R7, desc[UR36][R2.64] ;  /* 0x0000002402077981 */ /* 0x004ea2000c1e1900 */
[----:B------:R-:W-:Y:S01]  /*1a70*/  IMAD.IADD R9, R16, 0x1, R19 ;  /* 0x0000000110097824 */ /* 0x000fe200078e0213 */
[----:B------:R-:W-:Y:S01]  /*1a80*/  ISETP.NE.AND P0, PT, R0, RZ, PT ;  /* 0x000000ff0000720c */ /* 0x000fe20003f05270 */
[----:B------:R-:W-:Y:S02]  /*1a90*/  VIADD R15, R11, 0xffffffff ;  /* 0xffffffff0b0f7836 */ /* 0x000fe40000000000 */
[----:B------:R-:W-:Y:S02]  /*1aa0*/  VIADD R13, R19, 0x1 ;  /* 0x00000001130d7836 */ /* 0x000fe40000000000 */
[----:B-1----:R-:W-:-:S05]  /*1ab0*/  IMAD.WIDE R4, R9, 0x10, R4 ;  /* 0x0000001009047825 */ /* 0x002fca00078e0204 */
[----:B--2---:R1:W-:Y:S03]  /*1ac0*/  STG.E desc[UR36][R4.64], R7 ;  /* 0x0000000704007986 */ /* 0x0043e6000c101924 */
[----:B------:R-:W-:Y:S05]  /*1ad0*/  @!P0 BRA `(.L_x_59) ;  /* 0x0000000000288947 */ /* 0x000fea0003800000 */
[----:B-1----:R-:W2:Y:S01]  /*1ae0*/  LDG.E R7, desc[UR36][R2.64+-0x4] ;  /* 0xfffffc2402077981 */ /* 0x002ea2000c1e1900 */
[----:B------:R-:W-:Y:S01]  /*1af0*/  ISETP.NE.AND P0, PT, R0, 0x1, PT ;  /* 0x000000010000780c */ /* 0x000fe20003f05270 */
[----:B------:R-:W-:Y:S02]  /*1b00*/  VIADD R15, R11, 0xfffffffe ;  /* 0xfffffffe0b0f7836 */ /* 0x000fe40000000000 */
[----:B------:R-:W-:Y:S01]  /*1b10*/  VIADD R13, R19, 0x2 ;  /* 0x00000002130d7836 */ /* 0x000fe20000000000 */
[----:B--2---:R1:W-:Y:S09]  /*1b20*/  STG.E desc[UR36][R4.64+0x10], R7 ;  /* 0x0000100704007986 */ /* 0x0043f2000c101924 */
[----:B------:R-:W-:Y:S05]  /*1b30*/  @!P0 BRA `(.L_x_59) ;  /* 0x0000000000108947 */ /* 0x000fea0003800000 */
[----:B------:R-:W2:Y:S01]  /*1b40*/  LDG.E R3, desc[UR36][R2.64+-0x8] ;  /* 0xfffff82402037981 */ /* 0x000ea2000c1e1900 */
[----:B------:R-:W-:Y:S02]  /*1b50*/  VIADD R13, R19, 0x3 ;  /* 0x00000003130d7836 */ /* 0x000fe40000000000 */
[----:B------:R-:W-:Y:S01]  /*1b60*/  VIADD R15, R11, 0xfffffffd ;  /* 0xfffffffd0b0f7836 */ /* 0x000fe20000000000 */
[----:B--2---:R2:W-:Y:S06]  /*1b70*/  STG.E desc[UR36][R4.64+0x20], R3 ;  /* 0x0000200304007986 */ /* 0x0045ec000c101924 */
.L_x_59:
[----:B------:R-:W-:Y:S05]  /*1b80*/  BSYNC.RECONVERGENT B1 ;  /* 0x0000000000017941 */ /* 0x000fea0003800200 */
.L_x_58:
[----:B----4-:R-:W4:Y:S01]  /*1b90*/  LDC.64 R8, c[0x0][0x3c0] ;  /* 0x0000f000ff087b82 */ /* 0x010f220000000a00 */
[----:B------:R-:W-:-:S07]  /*1ba0*/  ISETP.GE.U32.AND P0, PT, R11, 0x3, PT ;  /* 0x000000030b00780c */ /* 0x000fce0003f06070 */
[----:B-12---:R-:W1:Y:S06]  /*1bb0*/  LDC.64 R6, c[0x0][0x3d8] ;  /* 0x0000f600ff067b82 */ /* 0x006e6c0000000a00 */
[----:B------:R-:W-:Y:S05]  /*1bc0*/  @!P0 BRA `(.L_x_57) ;  /* 0x0000000000408947 */ /* 0x000fea0003800000 */
.L_x_60:
[----:B------:R-:W-:-:S04]  /*1bd0*/  IMAD.IADD R3, R16, 0x1, R15 ;  /* 0x0000000110037824 */ /* 0x000fc800078e020f */
[----:B-1----:R-:W-:-:S05]  /*1be0*/  IMAD.WIDE R2, R3, 0x4, R6 ;  /* 0x0000000403027825 */ /* 0x002fca00078e0206 */
[----:B------:R-:W2:Y:S01]  /*1bf0*/  LDG.E R11, desc[UR36][R2.64] ;  /* 0x00000024020b7981 */ /* 0x000ea2000c1e1900 */
[----:B---3--:R-:W-:-:S04]  /*1c00*/  IMAD.IADD R5, R16, 0x1, R13 ;  /* 0x0000000110057824 */ /* 0x008fc800078e020d */
[----:B----4-:R-:W-:-:S05]  /*1c10*/  IMAD.WIDE R4, R5, 0x10, R8 ;  /* 0x0000001005047825 */ /* 0x010fca00078e0208 */
[----:B--2---:R1:W-:Y:S04]  /*1c20*/  STG.E desc[UR36][R4.64], R11 ;  /* 0x0000000b04007986 */ /* 0x0043e8000c101924 */
[----:B------:R-:W2:Y:S04]  /*1c30*/  LDG.E R17, desc[UR36][R2.64+-0x4] ;  /* 0xfffffc2402117981 */ /* 0x000ea8000c1e1900 */
[----:B--2---:R1:W-:Y:S04]  /*1c40*/  STG.E desc[UR36][R4.64+0x10], R17 ;  /* 0x0000101104007986 */ /* 0x0043e8000c101924 */
[----:B------:R-:W2:Y:S04]  /*1c50*/  LDG.E R19, desc[UR36][R2.64+-0x8] ;  /* 0xfffff82402137981 */ /* 0x000ea8000c1e1900 */
[----:B--2---:R1:W-:Y:S04]  /*1c60*/  STG.E desc[UR36][R4.64+0x20], R19 ;  /* 0x0000201304007986 */ /* 0x0043e8000c101924 */
[----:B------:R-:W2:Y:S01]  /*1c70*/  LDG.E R21, desc[UR36][R2.64+-0xc] ;  /* 0xfffff42402157981 */ /* 0x000ea2000c1e1900 */
[C---:B------:R-:W-:Y:S01]  /*1c80*/  ISETP.NE.AND P0, PT, R15.reuse, 0x3, PT ;  /* 0x000000030f00780c */ /* 0x040fe20003f05270 */
[----:B------:R-:W-:Y:S01]  /*1c90*/  VIADD R15, R15, 0xfffffffc ;  /* 0xfffffffc0f0f7836 */ /* 0x000fe20000000000 */
[----:B------:R-:W-:Y:S01]  /*1ca0*/  IADD3 R13, PT, PT, R13, 0x4, RZ ;  /* 0x000000040d0d7810 */ /* 0x000fe20007ffe0ff */
[----:B--2---:R1:W-:Y:S10]  /*1cb0*/  STG.E desc[UR36][R4.64+0x30], R21 ;  /* 0x0000301504007986 */ /* 0x0043f4000c101924 */
[----:B------:R-:W-:Y:S05]  /*1cc0*/  @P0 BRA `(.L_x_60) ;  /* 0xfffffffc00c00947 */ /* 0x000fea000383ffff */
.L_x_57:
[----:B------:R-:W-:Y:S05]  /*1cd0*/  BSYNC.RECONVERGENT B0 ;  /* 0x0000000000007941 */ /* 0x000fea0003800200 */
.L_x_56:
[----:B----4-:R-:W4:Y:S01]  /*1ce0*/  LDC.64 R2, c[0x0][0x3c0] ;  /* 0x0000f000ff027b82 */ /* 0x010f220000000a00 */
[----:B------:R-:W-:Y:S01]  /*1cf0*/  IMAD.IADD R13, R16, 0x1, R13 ;  /* 0x00000001100d7824 */ /* 0x000fe200078e020d */
[----:B-----5:R-:W-:Y:S01]  /*1d00*/  ISETP.GE.AND P0, PT, R24, R23, PT ;  /* 0x000000171800720c */ /* 0x020fe20003f06270 */
[----:B------:R-:W-:Y:S01]  /*1d10*/  BSSY.RECONVERGENT B6, `(.L_x_61) ;  /* 0x00000f6000067945 */ /* 0x000fe20003800200 */
[----:B------:R-:W-:-:S04]  /*1d20*/  IMAD.MOV.U32 R27, RZ, RZ, RZ ;  /* 0x000000ffff1b7224 */ /* 0x000fc800078e00ff */
[----:B-1----:R-:W1:Y:S01]  /*1d30*/  LDC.64 R18, c[0x0][0x3f8] ;  /* 0x0000fe00ff127b82 */ /* 0x002e620000000a00 */
[----:B----4-:R-:W-:-:S05]  /*1d40*/  IMAD.WIDE R2, R13, 0x10, R2 ;  /* 0x000000100d027825 */ /* 0x010fca00078e0202 */
[----:B------:R4:W-:Y:S01]  /*1d50*/  STG.E desc[UR36][R2.64], RZ ;  /* 0x000000ff02007986 */ /* 0x0009e2000c101924 */
[----:B-1----:R-:W-:-:S05]  /*1d60*/  IMAD.WIDE R18, R25, 0x4, R18 ;  /* 0x0000000419127825 */ /* 0x002fca00078e0212 */
[----:B------:R4:W-:Y:S01]  /*1d70*/  STG.E desc[UR36][R18.64], RZ ;  /* 0x000000ff12007986 */ /* 0x0009e2000c101924 */
[----:B------:R-:W-:Y:S05]  /*1d80*/  @P0 BRA `(.L_x_62) ;  /* 0x0000000c00b80947 */ /* 0x000fea0003800000 */
[----:B------:R-:W-:Y:S02]  /*1d90*/  IMAD.MOV.U32 R27, RZ, RZ, RZ ;  /* 0x000000ffff1b7224 */ /* 0x000fe400078e00ff */
[----:B----4-:R-:W-:-:S07]  /*1da0*/  IMAD.MOV.U32 R2, RZ, RZ, R24 ;  /* 0x000000ffff027224 */ /* 0x010fce00078e0018 */
.L_x_88:
[----:B------:R-:W3:Y:S02]  /*1db0*/  LDCU.64 UR4, c[0x0][0x390] ;  /* 0x00007200ff0477ac */ /* 0x000ee40008000a00 */
[----:B-1-3--:R-:W-:-:S04]  /*1dc0*/  IADD3 R4, P0, PT, R2, UR4, RZ ;  /* 0x0000000402047c10 */ /* 0x00afc8000ff1e0ff */
[----:B------:R-:W-:-:S05]  /*1dd0*/  LEA.HI.X.SX32 R5, R2, UR5, 0x1, P0 ;  /* 0x0000000502057c11 */ /* 0x000fca00080f0eff */
[----:B------:R-:W3:Y:S01]  /*1de0*/  LDG.E.S8 R4, desc[UR36][R4.64] ;  /* 0x0000002404047981 */ /* 0x000ee2000c1e1300 */
[----:B------:R-:W-:Y:S01]  /*1df0*/  BSSY.RECONVERGENT B2, `(.L_x_63) ;  /* 0x0000040000027945 */ /* 0x000fe20003800200 */
[----:B------:R-:W-:Y:S01]  /*1e00*/  IMAD.MOV.U32 R10, RZ, RZ, RZ ;  /* 0x000000ffff0a7224 */ /* 0x000fe200078e00ff */
[----:B---3--:R-:W-:-:S13]  /*1e10*/  ISETP.GE.AND P0, PT, R4, 0x30, PT ;  /* 0x000000300400780c */ /* 0x008fda0003f06270 */
[----:B------:R-:W-:Y:S05]  /*1e20*/  @!P0 BRA `(.L_x_64) ;  /* 0x0000000000f08947 */ /* 0x000fea0003800000 */
[----:B------:R-:W-:Y:S01]  /*1e30*/  PRMT R0, R4, 0x7610, R0 ;  /* 0x0000761004007816 */ /* 0x000fe20000000000 */
[----:B------:R-:W-:-:S07]  /*1e40*/  IMAD.MOV.U32 R10, RZ, RZ, RZ ;  /* 0x000000ffff0a7224 */ /* 0x000fce00078e00ff */
.L_x_70:
[----:B------:R-:W-:Y:S02]  /*1e50*/  ISETP.GE.AND P0, PT, R2, R23, PT ;  /* 0x000000170200720c */ /* 0x000fe40003f06270 */
[----:B------:R-:W-:-:S04]  /*1e60*/  LOP3.LUT R3, R0, 0xff, RZ, 0xc0, !PT ;  /* 0x000000ff00037812 */ /* 0x000fc800078ec0ff */
[----:B------:R-:W-:-:S13]  /*1e70*/  ISETP.GT.U32.OR P0, PT, R3, 0x39, P0 ;  /* 0x000000390300780c */ /* 0x000fda0000704470 */
[----:B------:R-:W-:Y:S05]  /*1e80*/  @P0 BRA `(.L_x_64) ;  /* 0x0000000000d80947 */ /* 0x000fea0003800000 */
[----:B------:R-:W1:Y:S02]  /*1e90*/  LDCU.64 UR4, c[0x0][0x390] ;  /* 0x00007200ff0477ac */ /* 0x000e640008000a00 */
[----:B-1----:R-:W-:-:S04]  /*1ea0*/  IADD3 R4, P0, PT, R2, UR4, RZ ;  /* 0x0000000402047c10 */ /* 0x002fc8000ff1e0ff */
[----:B------:R-:W-:-:S05]  /*1eb0*/  LEA.HI.X.SX32 R5, R2, UR5, 0x1, P0 ;  /* 0x0000000502057c11 */ /* 0x000fca00080f0eff */
[----:B--2---:R-:W2:Y:S01]  /*1ec0*/  LDG.E.U8 R7, desc[UR36][R4.64+0x1] ;  /* 0x0000012404077981 */ /* 0x004ea2000c1e1100 */
[----:B------:R-:W-:Y:S01]  /*1ed0*/  LOP3.LUT R0, R0, 0xff, RZ, 0xc0, !PT ;  /* 0x000000ff00007812 */ /* 0x000fe200078ec0ff */
[----:B------:R-:W-:Y:S01]  /*1ee0*/  VIADD R6, R2, 0x1 ;  /* 0x0000000102067836 */ /* 0x000fe20000000000 */
[----:B------:R-:W-:Y:S03]  /*1ef0*/  BSSY.RECONVERGENT B3, `(.L_x_65) ;  /* 0x000002b000037945 */ /* 0x000fe60003800200 */
[----:B------:R-:W-:-:S05]  /*1f00*/  VIADD R0, R0, 0xffffffd0 ;  /* 0xffffffd000007836 */ /* 0x000fca0000000000 */
[----:B------:R-:W-:Y:S01]  /*1f10*/  I2FP.F32.U32 R3, R0 ;  /* 0x0000000000037245 */ /* 0x000fe20000201000 */
[----:B------:R-:W-:Y:S02]  /*1f20*/  IMAD.MOV.U32 R0, RZ, RZ, R2 ;  /* 0x000000ffff007224 */ /* 0x000fe400078e0002 */
[----:B------:R-:W-:Y:S02]  /*1f30*/  IMAD.MOV.U32 R2, RZ, RZ, R6 ;  /* 0x000000ffff027224 */ /* 0x000fe400078e0006 */
        /* <DEDUP_REMOVED lines=8> */
.L_x_69:
[----:B------:R-:W-:Y:S02]  /*1fc0*/  ISETP.GE.AND P0, PT, R2, R23, PT ;  /* 0x000000170200720c */ /* 0x000fe40003f06270 */
[----:B------:R-:W-:-:S04]  /*1fd0*/  LOP3.LUT R0, R7, 0xff, RZ, 0xc0, !PT ;  /* 0x000000ff07007812 */ /* 0x000fc800078ec0ff */
[----:B------:R-:W-:-:S13]  /*1fe0*/  ISETP.GT.U32.OR P0, PT, R0, 0x39, P0 ;  /* 0x000000390000780c */ /* 0x000fda0000704470 */
        /* <DEDUP_REMOVED lines=15> */
[----:B0-----:R-:W-:Y:S05]  /*20e0*/  CALL.REL.NOINC `($__internal_0_$__cuda_sm3x_div_rn_noftz_f32_slowpath) ;  /* 0x0000002c00147944 */ /* 0x001fea0003c00000 */
[----:B------:R-:W-:-:S07]  /*20f0*/  IMAD.MOV.U32 R3, RZ, RZ, R0 ;  /* 0x000000ffff037224 */ /* 0x000fce00078e0000 */
.L_x_68:
[----:B------:R-:W-:Y:S05]  /*2100*/  BSYNC.RECONVERGENT B4 ;  /* 0x0000000000047941 */ /* 0x000fea0003800200 */
.L_x_67:
[----:B------:R-:W1:Y:S02]  /*2110*/  LDCU.64 UR4, c[0x0][0x390] ;  /* 0x00007200ff0477ac */ /* 0x000e640008000a00 */
[----:B-1----:R-:W-:-:S04]  /*2120*/  IADD3 R6, P0, PT, R2, UR4, RZ ;  /* 0x0000000402067c10 */ /* 0x002fc8000ff1e0ff */
[----:B------:R-:W-:-:S06]  /*2130*/  LEA.HI.X.SX32 R7, R2, UR5, 0x1, P0 ;  /* 0x0000000502077c11 */ /* 0x000fcc00080f0eff */
[----:B------:R-:W2:Y:S01]  /*2140*/  LDG.E.S8 R7, desc[UR36][R6.64+0x1] ;  /* 0x0000012406077981 */ /* 0x000ea2000c1e1300 */
[----:B------:R-:W-:Y:S02]  /*2150*/  VIADD R2, R2, 0x1 ;  /* 0x0000000102027836 */ /* 0x000fe40000000000 */
[----:B------:R-:W-:Y:S01]  /*2160*/  FADD R10, R10, R3 ;  /* 0x000000030a0a7221 */ /* 0x000fe20000000000 */
[----:B------:R-:W-:Y:S01]  /*2170*/  FMUL R4, R4, 10 ;  /* 0x4120000004047820 */ /* 0x000fe20000400000 */
[----:B--2---:R-:W-:-:S13]  /*2180*/  ISETP.GT.AND P0, PT, R7, 0x2f, PT ;  /* 0x0000002f0700780c */ /* 0x004fda0003f04270 */
[----:B------:R-:W-:Y:S05]  /*2190*/  @P0 BRA `(.L_x_69) ;  /* 0xfffffffc00880947 */ /* 0x000fea000383ffff */
.L_x_66:
[----:B------:R-:W-:Y:S05]  /*21a0*/  BSYNC.RECONVERGENT B3 ;  /* 0x0000000000037941 */ /* 0x000fea0003800200 */
.L_x_65:
[----:B------:R-:W-:-:S04]  /*21b0*/  PRMT R0, R7, 0x8880, RZ ;  /* 0x0000888007007816 */ /* 0x000fc800000000ff */
[----:B------:R-:W-:Y:S02]  /*21c0*/  ISETP.GT.AND P0, PT, R0, 0x2f, PT ;  /* 0x0000002f0000780c */ /* 0x000fe40003f04270 */
[----:B------:R-:W-:-:S11]  /*21d0*/  PRMT R0, R7, 0x7610, R0 ;  /* 0x0000761007007816 */ /* 0x000fd60000000000 */
[----:B------:R-:W-:Y:S05]  /*21e0*/  @P0 BRA `(.L_x_70) ;  /* 0xfffffffc00180947 */ /* 0x000fea000383ffff */
.L_x_64:
[----:B------:R-:W-:Y:S05]  /*21f0*/  BSYNC.RECONVERGENT B2 ;  /* 0x0000000000027941 */ /* 0x000fea0003800200 */
.L_x_63:
[----:B------:R-:W1:Y:S01]  /*2200*/  LDC.64 R16, c[0x0][0x3c8] ;  /* 0x0000f200ff107b82 */ /* 0x000e620000000a00 */
[----:B------:R-:W3:Y:S01]  /*2210*/  F2I.TRUNC.NTZ R3, R10 ;  /* 0x0000000a00037305 */ /* 0x000ee2000020f100 */
[----:B------:R-:W-:Y:S01]  /*2220*/  IMAD.IADD R5, R24, 0x1, R27 ;  /* 0x0000000118057824 */ /* 0x000fe200078e021b */
[----:B------:R-:W-:Y:S01]  /*2230*/  MOV R0, 0x0 ;  /* 0x0000000000007802 */ /* 0x000fe20000000f00 */
[----:B------:R-:W-:-:S04]  /*2240*/  IMAD.MOV.U32 R4, RZ, RZ, 0x8 ;  /* 0x00000008ff047424 */ /* 0x000fc800078e00ff */
[----:B--2---:R2:W4:Y:S01]  /*2250*/  LDC.64 R6, c[0x4][R0] ;  /* 0x0100000000067b82 */ /* 0x0045220000000a00 */
[----:B-1----:R-:W-:-:S04]  /*2260*/  IMAD.WIDE R16, R5, 0xc, R16 ;  /* 0x0000000c05107825 */ /* 0x002fc800078e0210 */
[----:B------:R-:W-:Y:S01]  /*2270*/  IMAD.MOV.U32 R5, RZ, RZ, RZ ;  /* 0x000000ffff057224 */ /* 0x000fe200078e00ff */
[----:B---3--:R2:W-:Y:S06]  /*2280*/  STG.E desc[UR36][R16.64], R3 ;  /* 0x0000000310007986 */ /* 0x0085ec000c101924 */
[----:B------:R-:W-:-:S07]  /*2290*/  LEPC R20, `(.L_x_71) ;  /* 0x000000001014794e */ /* 0x000fce0000000000 */
[----:B0-2-4-:R-:W-:Y:S05]  /*22a0*/  CALL.ABS.NOINC R6 ;  /* 0x0000000006007343 */ /* 0x015fea0003c00000 */
.L_x_71:
[----:B------:R-:W0:Y:S02]  /*22b0*/  LDCU.64 UR4, c[0x0][0x390] ;  /* 0x00007200ff0477ac */ /* 0x000e240008000a00 */
[----:B0-----:R-:W-:-:S04]  /*22c0*/  IADD3 R6, P0, PT, R2, UR4, RZ ;  /* 0x0000000402067c10 */ /* 0x001fc8000ff1e0ff */
[----:B------:R-:W-:-:S05]  /*22d0*/  LEA.HI.X.SX32 R7, R2, UR5, 0x1, P0 ;  /* 0x0000000502077c11 */ /* 0x000fca00080f0eff */
[----:B------:R-:W2:Y:S01]  /*22e0*/  LDG.E.S8 R6, desc[UR36][R6.64+0x3] ;  /* 0x0000032406067981 */ /* 0x000ea2000c1e1300 */
[----:B------:R-:W-:Y:S01]  /*22f0*/  BSSY.RECONVERGENT B2, `(.L_x_72) ;  /* 0x0000041000027945 */ /* 0x000fe20003800200 */
[----:B------:R-:W-:Y:S02]  /*2300*/  VIADD R2, R2, 0x3 ;  /* 0x0000000302027836 */ /* 0x000fe40000000000 */
[----:B------:R-:W-:Y:S01]  /*2310*/  IMAD.MOV.U32 R11, RZ, RZ, RZ ;  /* 0x000000ffff0b7224 */ /* 0x000fe200078e00ff */
[----:B--2---:R-:W-:-:S13]  /*2320*/  ISETP.GE.AND P0, PT, R6, 0x30, PT ;  /* 0x000000300600780c */ /* 0x004fda0003f06270 */
[----:B------:R-:W-:Y:S05]  /*2330*/  @!P0 BRA `(.L_x_73) ;  /* 0x0000000000f08947 */ /* 0x000fea0003800000 */
[----:B------:R-:W-:Y:S01]  /*2340*/  HFMA2 R11, -RZ, RZ, 0, 0 ;  /* 0x00000000ff0b7431 */ /* 0x000fe200000001ff */
[----:B------:R-:W-:-:S07]  /*2350*/  PRMT R0, R6, 0x7610, R0 ;  /* 0x0000761006007816 */ /* 0x000fce0000000000 */
.L_x_79:
[----:B------:R-:W-:Y:S02]  /*2360*/  ISETP.GE.AND P0, PT, R2, R23, PT ;  /* 0x000000170200720c */ /* 0x000fe40003f06270 */
[----:B------:R-:W-:-:S04]  /*2370*/  LOP3.LUT R3, R0, 0xff, RZ, 0xc0, !PT ;  /* 0x000000ff00037812 */ /* 0x000fc800078ec0ff */
[----:B------:R-:W-:-:S13]  /*2380*/  ISETP.GT.U32.OR P0, PT, R3, 0x39, P0 ;  /* 0x000000390300780c */ /* 0x000fda0000704470 */
[----:B------:R-:W-:Y:S05]  /*2390*/  @P0 BRA `(.L_x_73) ;  /* 0x0000000000d80947 */ /* 0x000fea0003800000 */
[----:B------:R-:W0:Y:S02]  /*23a0*/  LDCU.64 UR4, c[0x0][0x390] ;  /* 0x00007200ff0477ac */ /* 0x000e240008000a00 */
[----:B0-----:R-:W-:-:S04]  /*23b0*/  IADD3 R6, P0, PT, R2, UR4, RZ ;  /* 0x0000000402067c10 */ /* 0x001fc8000ff1e0ff */
[----:B------:R-:W-:-:S05]  /*23c0*/  LEA.HI.X.SX32 R7, R2, UR5, 0x1, P0 ;  /* 0x0000000502077c11 */ /* 0x000fca00080f0eff */
[----:B------:R-:W2:Y:S01]  /*23d0*/  LDG.E.U8 R9, desc[UR36][R6.64+0x1] ;  /* 0x0000012406097981 */ /* 0x000ea2000c1e1100 */
[----:B------:R-:W-:Y:S01]  /*23e0*/  LOP3.LUT R0, R0, 0xff, RZ, 0xc0, !PT ;  /* 0x000000ff00007812 */ /* 0x000fe200078ec0ff */
[----:B------:R-:W-:Y:S01]  /*23f0*/  VIADD R3, R2, 0x1 ;  /* 0x0000000102037836 */ /* 0x000fe20000000000 */
[----:B------:R-:W-:Y:S03]  /*2400*/  BSSY.RECONVERGENT B3, `(.L_x_74) ;  /* 0x000002b000037945 */ /* 0x000fe60003800200 */
[----:B------:R-:W-:-:S05]  /*2410*/  VIADD R0, R0, 0xffffffd0 ;  /* 0xffffffd000007836 */ /* 0x000fca0000000000 */
[----:B------:R-:W-:-:S05]  /*2420*/  I2FP.F32.U32 R0, R0 ;  /* 0x0000000000007245 */ /* 0x000fca0000201000 */
[----:B------:R-:W-:Y:S01]  /*2430*/  FFMA R11, R11, 10, R0 ;  /* 0x412000000b0b7823 */ /* 0x000fe20000000000 */
[----:B------:R-:W-:Y:S02]  /*2440*/  IMAD.MOV.U32 R0, RZ, RZ, R2 ;  /* 0x000000ffff007224 */ /* 0x000fe400078e0002 */
        /* <DEDUP_REMOVED lines=8> */
.L_x_78:
[----:B------:R-:W-:Y:S02]  /*24d0*/  ISETP.GE.AND P0, PT, R2, R23, PT ;  /* 0x000000170200720c */ /* 0x000fe40003f06270 */
[----:B------:R-:W-:-:S04]  /*24e0*/  LOP3.LUT R0, R9, 0xff, RZ, 0xc0, !PT ;  /* 0x000000ff09007812 */ /* 0x000fc800078ec0ff */
[----:B------:R-:W-:-:S13]  /*24f0*/  ISETP.GT.U32.OR P0, PT, R0, 0x39, P0 ;  /* 0x000000390000780c */ /* 0x000fda0000704470 */
        /* <DEDUP_REMOVED lines=17> */
.L_x_77:
[----:B------:R-:W-:Y:S05]  /*2610*/  BSYNC.RECONVERGENT B4 ;  /* 0x0000000000047941 */ /* 0x000fea0003800200 */
.L_x_76:
        /* <DEDUP_REMOVED lines=9> */
.L_x_75:
[----:B------:R-:W-:Y:S05]  /*26b0*/  BSYNC.RECONVERGENT B3 ;  /* 0x0000000000037941 */ /* 0x000fea0003800200 */
.L_x_74:
[----:B------:R-:W-:-:S04]  /*26c0*/  PRMT R0, R9, 0x8880, RZ ;  /* 0x0000888009007816 */ /* 0x000fc800000000ff */
[----:B------:R-:W-:Y:S02]  /*26d0*/  ISETP.GT.AND P0, PT, R0, 0x2f, PT ;  /* 0x0000002f0000780c */ /* 0x000fe40003f04270 */
[----:B------:R-:W-:-:S11]  /*26e0*/  PRMT R0, R9, 0x7610, R0 ;  /* 0x0000761009007816 */ /* 0x000fd60000000000 */
[----:B------:R-:W-:Y:S05]  /*26f0*/  @P0 BRA `(.L_x_79) ;  /* 0xfffffffc00180947 */ /* 0x000fea000383ffff */
.L_x_73:
[----:B------:R-:W-:Y:S05]  /*2700*/  BSYNC.RECONVERGENT B2 ;  /* 0x0000000000027941 */ /* 0x000fea0003800200 */
.L_x_72:
[----:B------:R-:W0:Y:S01]  /*2710*/  LDCU.64 UR4, c[0x0][0x390] ;  /* 0x00007200ff0477ac */ /* 0x000e220008000a00 */
[----:B------:R-:W1:Y:S02]  /*2720*/  F2I.TRUNC.NTZ R11, R11 ;  /* 0x0000000b000b7305 */ /* 0x000e64000020f100 */
[----:B-1----:R1:W-:Y:S01]  /*2730*/  ST.E desc[UR36][R4.64], R11 ;  /* 0x0000000b04007985 */ /* 0x0023e2000c101924 */
[----:B0-----:R-:W-:-:S04]  /*2740*/  IADD3 R6, P0, PT, R2, UR4, RZ ;  /* 0x0000000402067c10 */ /* 0x001fc8000ff1e0ff */
[----:B------:R-:W-:-:S05]  /*2750*/  LEA.HI.X.SX32 R7, R2, UR5, 0x1, P0 ;  /* 0x0000000502077c11 */ /* 0x000fca00080f0eff */
[----:B------:R-:W2:Y:S01]  /*2760*/  LDG.E.S8 R6, desc[UR36][R6.64+0x1] ;  /* 0x0000012406067981 */ /* 0x000ea2000c1e1300 */
[----:B------:R-:W-:Y:S01]  /*2770*/  BSSY.RECONVERGENT B2, `(.L_x_80) ;  /* 0x0000041000027945 */ /* 0x000fe20003800200 */
[----:B------:R-:W-:Y:S02]  /*2780*/  VIADD R2, R2, 0x1 ;  /* 0x0000000102027836 */ /* 0x000fe40000000000 */
[----:B------:R-:W-:Y:S01]  /*2790*/  IMAD.MOV.U32 R10, RZ, RZ, RZ ;  /* 0x000000ffff0a7224 */ /* 0x000fe200078e00ff */
[----:B--2---:R-:W-:-:S13]  /*27a0*/  ISETP.GE.AND P0, PT, R6, 0x30, PT ;  /* 0x000000300600780c */ /* 0x004fda0003f06270 */
[----:B-1----:R-:W-:Y:S05]  /*27b0*/  @!P0 BRA `(.L_x_81) ;  /* 0x0000000000f08947 */ /* 0x002fea0003800000 */
[----:B------:R-:W-:Y:S01]  /*27c0*/  PRMT R0, R6, 0x7610, R0 ;  /* 0x0000761006007816 */ /* 0x000fe20000000000 */
[----:B------:R-:W-:-:S07]  /*27d0*/  IMAD.MOV.U32 R10, RZ, RZ, RZ ;  /* 0x000000ffff0a7224 */ /* 0x000fce00078e00ff */
.L_x_87:
        /* <DEDUP_REMOVED lines=23> */
.L_x_86:
        /* <DEDUP_REMOVED lines=16> */
[----:B------:R-:W-:Y:S02]  /*2a50*/  MOV R3, R12 ;  /* 0x0000000c00037202 */ /* 0x000fe40000000f00 */
[----:B------:R-:W-:-:S07]  /*2a60*/  MOV R6, 0x2a80 ;  /* 0x00002a8000067802 */ /* 0x000fce0000000f00 */
[----:B------:R-:W-:Y:S05]  /*2a70*/  CALL.REL.NOINC `($__internal_0_$__cuda_sm3x_div_rn_noftz_f32_slowpath) ;  /* 0x0000002000b07944 */ /* 0x000fea0003c00000 */
[----:B------:R-:W-:-:S07]  /*2a80*/  IMAD.MOV.U32 R3, RZ, RZ, R0 ;  /* 0x000000ffff037224 */ /* 0x000fce00078e0000 */
.L_x_85:
[----:B------:R-:W-:Y:S05]  /*2a90*/  BSYNC.RECONVERGENT B4 ;  /* 0x0000000000047941 */ /* 0x000fea0003800200 */
.L_x_84:
        /* <DEDUP_REMOVED lines=9> */
.L_x_83:
[----:B------:R-:W-:Y:S05]  /*2b30*/  BSYNC.RECONVERGENT B3 ;  /* 0x0000000000037941 */ /* 0x000fea0003800200 */
.L_x_82:
[----:B------:R-:W-:-:S04]  /*2b40*/  PRMT R0, R9, 0x8880, RZ ;  /* 0x0000888009007816 */ /* 0x000fc800000000ff */
[----:B------:R-:W-:Y:S02]  /*2b50*/  ISETP.GT.AND P0, PT, R0, 0x2f, PT ;  /* 0x0000002f0000780c */ /* 0x000fe40003f04270 */
[----:B------:R-:W-:-:S11]  /*2b60*/  PRMT R0, R9, 0x7610, R0 ;  /* 0x0000761009007816 */ /* 0x000fd60000000000 */
[----:B------:R-:W-:Y:S05]  /*2b70*/  @P0 BRA `(.L_x_87) ;  /* 0xfffffffc00180947 */ /* 0x000fea000383ffff */
.L_x_81:
[----:B------:R-:W-:Y:S05]  /*2b80*/  BSYNC.RECONVERGENT B2 ;  /* 0x0000000000027941 */ /* 0x000fea0003800200 */
.L_x_80:
[----:B------:R-:W0:Y:S02]  /*2b90*/  F2I.TRUNC.NTZ R3, R10 ;  /* 0x0000000a00037305 */ /* 0x000e24000020f100 */
[----:B0-----:R1:W-:Y:S04]  /*2ba0*/  ST.E desc[UR36][R4.64+0x4], R3 ;  /* 0x0000040304007985 */ /* 0x0013e8000c101924 */
[----:B------:R1:W-:Y:S04]  /*2bb0*/  STG.E desc[UR36][R16.64+0x4], R11 ;  /* 0x0000040b10007986 */ /* 0x0003e8000c101924 */
[----:B------:R-:W2:Y:S04]  /*2bc0*/  LD.E R7, desc[UR36][R4.64+0x4] ;  /* 0x0000042404077980 */ /* 0x000ea8000c101900 */
[----:B------:R-:W3:Y:S04]  /*2bd0*/  LDG.E R0, desc[UR36][R16.64] ;  /* 0x0000002410007981 */ /* 0x000ee8000c1e1900 */
[----:B--2---:R1:W-:Y:S04]  /*2be0*/  STG.E desc[UR36][R16.64+0x8], R7 ;  /* 0x0000080710007986 */ /* 0x0043e8000c101924 */
[----:B------:R-:W2:Y:S01]  /*2bf0*/  LDG.E R9, desc[UR36][R18.64] ;  /* 0x0000002412097981 */ /* 0x000ea2000c1e1900 */
[----:B---3--:R-:W-:Y:S01]  /*2c00*/  I2FP.F32.S32 R0, R0 ;  /* 0x0000000000007245 */ /* 0x008fe20000201400 */
[----:B------:R-:W-:-:S02]  /*2c10*/  VIADD R2, R2, 0x1 ;  /* 0x0000000102027836 */ /* 0x000fc40000000000 */
[----:B------:R-:W-:-:S03]  /*2c20*/  VIADD R27, R27, 0x1 ;  /* 0x000000011b1b7836 */ /* 0x000fc60000000000 */
[----:B------:R-:W-:Y:S01]  /*2c30*/  ISETP.GE.AND P0, PT, R2, R23, PT ;  /* 0x000000170200720c */ /* 0x000fe20003f06270 */
[----:B--2---:R-:W-:-:S05]  /*2c40*/  FADD R9, R0, R9 ;  /* 0x0000000900097221 */ /* 0x004fca0000000000 */
[----:B------:R1:W-:Y:S07]  /*2c50*/  STG.E desc[UR36][R18.64], R9 ;  /* 0x0000000912007986 */ /* 0x0003ee000c101924 */
[----:B------:R-:W-:Y:S05]  /*2c60*/  @!P0 BRA `(.L_x_88) ;  /* 0xfffffff000508947 */ /* 0x000fea000383ffff */
.L_x_62:
[----:B------:R-:W-:Y:S05]  /*2c70*/  BSYNC.RECONVERGENT B6 ;  /* 0x0000000000067941 */ /* 0x000fea0003800200 */
.L_x_61:
[----:B-1--4-:R-:W1:Y:S01]  /*2c80*/  LDC.64 R2, c[0x0][0x3c8] ;  /* 0x0000f200ff027b82 */ /* 0x012e620000000a00 */
[----:B------:R-:W4:Y:S01]  /*2c90*/  LDCU UR4, c[0x0][0x360] ;  /* 0x00006c00ff0477ac */ /* 0x000f220008000800 */
[----:B------:R-:W-:Y:S01]  /*2ca0*/  IMAD.IADD R27, R24, 0x1, R27 ;  /* 0x00000001181b7824 */ /* 0x000fe200078e021b */
[----:B------:R-:W5:Y:S01]  /*2cb0*/  LDCU UR5, c[0x0][0x3b4] ;  /* 0x00007680ff0577ac */ /* 0x000f620008000800 */
[----:B----4-:R-:W-:Y:S02]  /*2cc0*/  VIADD R25, R25, UR4 ;  /* 0x0000000419197c36 */ /* 0x010fe40008000000 */
[----:B-1----:R-:W-:-:S03]  /*2cd0*/  IMAD.WIDE R2, R27, 0xc, R2 ;  /* 0x0000000c1b027825 */ /* 0x002fc600078e0202 */
[----:B-----5:R-:W-:Y:S02]  /*2ce0*/  ISETP.GE.AND P0, PT, R25, UR5, PT ;  /* 0x0000000519007c0c */ /* 0x020fe4000bf06270 */
[----:B------:R1:W-:Y:S11]  /*2cf0*/  STG.E desc[UR36][R2.64], RZ ;  /* 0x000000ff02007986 */ /* 0x0003f6000c101924 */
[----:B------:R-:W-:Y:S05]  /*2d00*/  @!P0 BRA `(.L_x_89) ;  /* 0xffffffd000d88947 */ /* 0x000fea000383ffff */
.L_x_0:
[----:B------:R-:W4:Y:S01]  /*2d10*/  LDC R0, c[0x0][0x3b0] ;  /* 0x0000ec00ff007b82 */ /* 0x000f220000000800 */
[----:B------:R-:W-:Y:S07]  /*2d20*/  WARPSYNC.ALL ;  /* 0x0000000000007948 */ /* 0x000fee0003800000 */
[----:B------:R-:W-:Y:S01]  /*2d30*/  BAR.SYNC.DEFER_BLOCKING 0x0 ;  /* 0x0000000000007b1d */ /* 0x000fe20000010000 */
[----:B----4-:R-:W-:-:S13]  /*2d40*/  ISETP.GE.AND P0, PT, R0, 0x1, PT ;  /* 0x000000010000780c */ /* 0x010fda0003f06270 */
[----:B------:R-:W-:Y:S05]  /*2d50*/  @!P0 EXIT ;  /* 0x000000000000894d */ /* 0x000fea0003800000 */
[----:B------:R-:W4:Y:S01]  /*2d60*/  LDCU UR5, c[0x0][0x360] ;  /* 0x00006c00ff0577ac */ /* 0x000f220008000800 */
[----:B------:R-:W-:-:S05]  /*2d70*/  UMOV UR4, URZ ;  /* 0x000000ff00047c82 */ /* 0x000fca0008000000 */
.L_x_133:
[----:B-----5:R-:W5:Y:S01]  /*2d80*/  LDCU.64 UR6, c[0x0][0x3b0] ;  /* 0x00007600ff0677ac */ /* 0x020f620008000a00 */
[----:B------:R-:W-:Y:S01]  /*2d90*/  BSSY.RECONVERGENT B2, `(.L_x_90) ;  /* 0x0000152000027945 */ /* 0x000fe20003800200 */
[----:B------:R-:W-:Y:S01]  /*2da0*/  UIADD3 UR4, UPT, UPT, UR4, 0x1, URZ ;  /* 0x0000000104047890 */ /* 0x000fe2000fffe0ff */
[----:B-----5:R-:W-:-:S03]  /*2db0*/  IMAD.U32 R19, RZ, RZ, UR7 ;  /* 0x00000007ff137e24 */ /* 0x020fc6000f8e00ff */
[----:B------:R-:W-:Y:S02]  /*2dc0*/  UISETP.NE.AND UP0, UPT, UR4, UR6, UPT ;  /* 0x000000060400728c */ /* 0x000fe4000bf05270 */
[----:B------:R-:W-:-:S13]  /*2dd0*/  ISETP.GE.AND P0, PT, R22, R19, PT ;  /* 0x000000131600720c */ /* 0x000fda0003f06270 */
[----:B-12---:R-:W-:Y:S05]  /*2de0*/  @P0 BRA `(.L_x_91) ;  /* 0x0000001400300947 */ /* 0x006fea0003800000 */
[----:B-1----:R-:W-:-:S07]  /*2df0*/  IMAD.MOV.U32 R2, RZ, RZ, R22 ;  /* 0x000000ffff027224 */ /* 0x002fce00078e0016 */
.L_x_116:
[----:B-12---:R-:W1:Y:S08]  /*2e00*/  LDC.64 R6, c[0x0][0x388] ;  /* 0x0000e200ff067b82 */ /* 0x006e700000000a00 */
[----:B---3--:R-:W2:Y:S08]  /*2e10*/  LDC.64 R4, c[0x0][0x3e8] ;  /* 0x0000fa00ff047b82 */ /* 0x008eb00000000a00 */
[----:B------:R-:W3:Y:S01]  /*2e20*/  LDC.64 R10, c[0x0][0x3c0] ;  /* 0x0000f000ff0a7b82 */ /* 0x000ee20000000a00 */
[----:B-1----:R-:W-:-:S05]  /*2e30*/  IMAD.WIDE R6, R2, 0x4, R6 ;  /* 0x0000000402067825 */ /* 0x002fca00078e0206 */
[----:B------:R-:W3:Y:S01]  /*2e40*/  LDG.E R14, desc[UR36][R6.64] ;  /* 0x00000024060e7981 */ /* 0x000ee2000c1e1900 */
[----:B-----5:R-:W-:Y:S02]  /*2e50*/  IMAD.MOV.U32 R3, RZ, RZ, 0x7f800000 ;  /* 0x7f800000ff037424 */ /* 0x020fe400078e00ff */
[----:B--2---:R-:W-:-:S05]  /*2e60*/  IMAD.WIDE R4, R2, 0x4, R4 ;  /* 0x0000000402047825 */ /* 0x004fca00078e0204 */
[----:B------:R1:W-:Y:S01]  /*2e70*/  STG.E desc[UR36][R4.64], R3 ;  /* 0x0000000304007986 */ /* 0x0003e2000c101924 */
[----:B---3--:R-:W-:-:S05]  /*2e80*/  IMAD.WIDE R10, R14, 0x10, R10 ;  /* 0x000000100e0a7825 */ /* 0x008fca00078e020a */
[----:B------:R-:W2:Y:S01]  /*2e90*/  LDG.E R0, desc[UR36][R10.64] ;  /* 0x000000240a007981 */ /* 0x000ea2000c1e1900 */
[----:B------:R-:W-:Y:S01]  /*2ea0*/  BSSY.RECONVERGENT B3, `(.L_x_92) ;  /* 0x0000134000037945 */ /* 0x000fe20003800200 */
[----:B------:R-:W-:Y:S02]  /*2eb0*/  SHF.R.S32.HI R15, RZ, 0x1f, R14 ;  /* 0x0000001fff0f7819 */ /* 0x000fe4000001140e */
[----:B--2---:R-:W-:-:S13]  /*2ec0*/  ISETP.NE.AND P0, PT, R0, RZ, PT ;  /* 0x000000ff0000720c */ /* 0x004fda0003f05270 */
[----:B-1----:R-:W-:Y:S05]  /*2ed0*/  @!P0 BRA `(.L_x_93) ;  /* 0x0000001000c08947 */ /* 0x002fea0003800000 */
[----:B------:R-:W-:Y:S02]  /*2ee0*/  IMAD.MOV.U32 R8, RZ, RZ, R0 ;  /* 0x000000ffff087224 */ /* 0x000fe400078e0000 */
[----:B------:R-:W-:Y:S02]  /*2ef0*/  IMAD.MOV.U32 R17, RZ, RZ, RZ ;  /* 0x000000ffff117224 */ /* 0x000fe400078e00ff */
[----:B------:R-:W-:Y:S02]  /*2f00*/  IMAD.MOV.U32 R19, RZ, RZ, -0x1 ;  /* 0xffffffffff137424 */ /* 0x000fe400078e00ff */
[----:B------:R-:W-:Y:S02]  /*2f10*/  IMAD.MOV.U32 R6, RZ, RZ, R14 ;  /* 0x000000ffff067224 */ /* 0x000fe400078e000e */
[----:B------:R-:W-:-:S07]  /*2f20*/  IMAD.MOV.U32 R7, RZ, RZ, R15 ;  /* 0x000000ffff077224 */ /* 0x000fce00078e000f */
.L_x_115:
[----:B------:R-:W-:Y:S01]  /*2f30*/  ISETP.NE.AND P0, PT, R8, -0x2, PT ;  /* 0xfffffffe0800780c */ /* 0x000fe20003f05270 */
[----:B------:R-:W-:-:S12]  /*2f40*/  BSSY.RECONVERGENT B4, `(.L_x_94) ;  /* 0x0000122000047945 */ /* 0x000fd80003800200 */
[----:B--23-5:R-:W-:Y:S05]  /*2f50*/  @!P0 BRA `(.L_x_95) ;  /* 0x0000001000048947 */ /* 0x02cfea0003800000 */
[----:B------:R-:W-:-:S13]  /*2f60*/  ISETP.NE.AND P0, PT, R8, -0x1, PT ;  /* 0xffffffff0800780c */ /* 0x000fda0003f05270 */
[----:B------:R-:W-:Y:S05]  /*2f70*/  @P0 BRA `(.L_x_96) ;  /* 0x0000000000300947 */ /* 0x000fea0003800000 */
[----:B------:R-:W1:Y:S02]  /*2f80*/  LDCU.64 UR6, c[0x0][0x3c0] ;  /* 0x00007800ff0677ac */ /* 0x000e640008000a00 */
[----:B-1----:R-:W-:-:S04]  /*2f90*/  LEA R8, P0, R6, UR6, 0x4 ;  /* 0x0000000606087c11 */ /* 0x002fc8000f8020ff */
[----:B------:R-:W-:Y:S01]  /*2fa0*/  LEA.HI.X R9, R6, UR7, R7, 0x4, P0 ;  /* 0x0000000706097c11 */ /* 0x000fe200080f2407 */
[----:B------:R-:W1:Y:S05]  /*2fb0*/  LDCU.64 UR6, c[0x0][0x3e0] ;  /* 0x00007c00ff0677ac */ /* 0x000e6a0008000a00 */
[----:B------:R-:W2:Y:S01]  /*2fc0*/  LDG.E R9, desc[UR36][R8.64+0xc] ;  /* 0x00000c2408097981 */ /* 0x000ea2000c1e1900 */
[----:B------:R-:W-:-:S04]  /*2fd0*/  IADD3 R0, P0, PT, R14, R19, RZ ;  /* 0x000000130e007210 */ /* 0x000fc80007f1e0ff */
[C---:B------:R-:W-:Y:S01]  /*2fe0*/  LEA.HI.X.SX32 R3, R19.reuse, R15, 0x1, P0 ;  /* 0x0000000f13037211 */ /* 0x040fe200000f0eff */
[----:B------:R-:W-:Y:S01]  /*2ff0*/  VIADD R19, R19, 0x1 ;  /* 0x0000000113137836 */ /* 0x000fe20000000000 */
[----:B-1----:R-:W-:-:S04]  /*3000*/  LEA R6, P0, R0, UR6, 0x2 ;  /* 0x0000000600067c11 */ /* 0x002fc8000f8010ff */
[----:B------:R-:W-:-:S05]  /*3010*/  LEA.HI.X R7, R0, UR7, R3, 0x2, P0 ;  /* 0x0000000700077c11 */ /* 0x000fca00080f1403 */
[----:B--2---:R1:W-:Y:S01]  /*3020*/  STG.E desc[UR36][R6.64+0x4], R9 ;  /* 0x0000040906007986 */ /* 0x0043e2000c101924 */
[----:B------:R-:W-:Y:S05]  /*3030*/  BRA `(.L_x_97) ;  /* 0x0000001000487947 */ /* 0x000fea0003800000 */
.L_x_96:
[----:B------:R-:W1:Y:S01]  /*3040*/  LDC.64 R12, c[0x0][0x3e0] ;  /* 0x0000f800ff0c7b82 */ /* 0x000e620000000a00 */
[----:B------:R-:W-:-:S04]  /*3050*/  IMAD.IADD R3, R14, 0x1, R19 ;  /* 0x000000010e037824 */ /* 0x000fc800078e0213 */
[----:B-1----:R-:W-:-:S05]  /*3060*/  IMAD.WIDE R12, R3, 0x4, R12 ;  /* 0x00000004030c7825 */ /* 0x002fca00078e020c */
[----:B------:R1:W5:Y:S04]  /*3070*/  LDG.E R0, desc[UR36][R12.64+-0x4] ;  /* 0xfffffc240c007981 */ /* 0x000368000c1e1900 */
[----:B------:R1:W5:Y:S01]  /*3080*/  LDG.E R3, desc[UR36][R12.64] ;  /* 0x000000240c037981 */ /* 0x000362000c1e1900 */
[----:B------:R-:W-:Y:S01]  /*3090*/  ISETP.GT.AND P0, PT, R8, 0x7, PT ;  /* 0x000000070800780c */ /* 0x000fe20003f04270 */
[----:B------:R-:W-:Y:S01]  /*30a0*/  BSSY.RECONVERGENT B5, `(.L_x_98) ;  /* 0x00000e9000057945 */ /* 0x000fe20003800200 */
[----:B------:R-:W-:-:S11]  /*30b0*/  IMAD.MOV.U32 R9, RZ, RZ, RZ ;  /* 0x000000ffff097224 */ /* 0x000fd600078e00ff */
[----:B-1----:R-:W-:Y:S05]  /*30c0*/  @P0 BRA `(.L_x_99) ;  /* 0x00000000006c0947 */ /* 0x002fea0003800000 */
[----:B------:R-:W-:-:S13]  /*30d0*/  ISETP.GT.AND P0, PT, R8, 0x4, PT ;  /* 0x000000040800780c */ /* 0x000fda0003f04270 */
[----:B------:R-:W-:Y:S05]  /*30e0*/  @P0 BRA `(.L_x_100) ;  /* 0x0000000000340947 */ /* 0x000fea0003800000 */
[----:B------:R-:W-:-:S05]  /*30f0*/  IMAD.MOV.U32 R7, RZ, RZ, -0x2 ;  /* 0xfffffffeff077424 */ /* 0x000fca00078e00ff */
[----:B------:R-:W-:-:S05]  /*3100*/  VIADDMNMX.U32 R8, R8, R7, 0x3, PT ;  /* 0x0000000308087446 */ /* 0x000fca0003800007 */
[----:B------:R-:W-:-:S04]  /*3110*/  IMAD.SHL.U32 R8, R8, 0x4, RZ ;  /* 0x0000000408087824 */ /* 0x000fc800078e00ff */
[----:B------:R-:W1:Y:S02]  /*3120*/  LDC R6, c[0x2][R8] ;  /* 0x0080000008067b82 */ /* 0x000e640000000800 */
[----:B-1----:R-:W-:-:S04]  /*3130*/  SHF.R.S32.HI R7, RZ, 0x1f, R6 ;  /* 0x0000001fff077819 */ /* 0x002fc80000011406 */
.L_x_146:
[----:B----4-:R-:W-:Y:S05]  /*3140*/  BRX R6 -0x3150                                                                                                   (*"BRANCH_TARGETS .L_x_147,.L_x_148,.L_x_149,.L_x_101"*) ;  /* 0xffffffcc06ac7949 */ /* 0x010fea000383ffff */
.L_x_149:
[----:B-----5:R-:W-:Y:S01]  /*3150*/  FSET.BF.LT.AND R9, R0, R3, PT ;  /* 0x000000030009720a */ /* 0x020fe20003801000 */
[----:B------:R-:W-:Y:S06]  /*3160*/  BRA `(.L_x_101) ;  /* 0x0000000c00707947 */ /* 0x000fec0003800000 */
.L_x_147:
[----:B-----5:R-:W-:-:S05]  /*3170*/  FADD R0, R0, -R3 ;  /* 0x8000000300007221 */ /* 0x020fca0000000000 */
[----:B------:R-:W-:Y:S01]  /*3180*/  FSET.BF.LT.AND R9, |R0|, 9.9999997473787516356e-06, PT ;  /* 0x3727c5ac0009780a */ /* 0x000fe20003801200 */
[----:B------:R-:W-:Y:S06]  /*3190*/  BRA `(.L_x_101) ;  /* 0x0000000c00647947 */ /* 0x000fec0003800000 */
.L_x_148:
[----:B-----5:R-:W-:Y:S01]  /*31a0*/  FSET.BF.NEU.AND R9, R0, R3, PT ;  /* 0x000000030009720a */ /* 0x020fe2000380d000 */
[----:B------:R-:W-:Y:S06]  /*31b0*/  BRA `(.L_x_101) ;  /* 0x0000000c005c7947 */ /* 0x000fec0003800000 */
.L_x_100:
[----:B------:R-:W-:-:S05]  /*31c0*/  IMAD.MOV.U32 R7, RZ, RZ, -0x5 ;  /* 0xfffffffbff077424 */ /* 0x000fca00078e00ff */
[----:B------:R-:W-:-:S04]  /*31d0*/  VIADDMNMX.U32 R8, R8, R7, 0x3, PT ;  /* 0x0000000308087446 */ /* 0x000fc80003800007 */
[----:B------:R-:W-:-:S04]  /*31e0*/  SHF.L.U32 R8, R8, 0x2, RZ ;  /* 0x0000000208087819 */ /* 0x000fc800000006ff */
[----:B------:R-:W1:Y:S02]  /*31f0*/  LDC R6, c[0x2][R8+0x10] ;  /* 0x0080040008067b82 */ /* 0x000e640000000800 */
[----:B-1----:R-:W-:-:S04]  /*3200*/  SHF.R.S32.HI R7, RZ, 0x1f, R6 ;  /* 0x0000001fff077819 */ /* 0x002fc80000011406 */
.L_x_151:
[----:B----4-:R-:W-:Y:S05]  /*3210*/  BRX R6 -0x3220                                                                                                   (*"BRANCH_TARGETS .L_x_152,.L_x_153,.L_x_154,.L_x_101"*) ;  /* 0xffffffcc06787949 */ /* 0x010fea000383ffff */
.L_x_154:
[----:B-----5:R-:W-:Y:S01]  /*3220*/  FSET.BF.GE.AND R9, R0, R3, PT ;  /* 0x000000030009720a */ /* 0x020fe20003806000 */
[----:B------:R-:W-:Y:S06]  /*3230*/  BRA `(.L_x_101) ;  /* 0x0000000c003c7947 */ /* 0x000fec0003800000 */
.L_x_153:
[----:B-----5:R-:W-:Y:S01]  /*3240*/  FSET.BF.GT.AND R9, R0, R3, PT ;  /* 0x000000030009720a */ /* 0x020fe20003804000 */
[----:B------:R-:W-:Y:S06]  /*3250*/  BRA `(.L_x_101) ;  /* 0x0000000c00347947 */ /* 0x000fec0003800000 */
.L_x_152:
[----:B-----5:R-:W-:Y:S01]  /*3260*/  FSET.BF.LE.AND R9, R0, R3, PT ;  /* 0x000000030009720a */ /* 0x020fe20003803000 */
[----:B------:R-:W-:Y:S06]  /*3270*/  BRA `(.L_x_101) ;  /* 0x0000000c002c7947 */ /* 0x000fec0003800000 */
.L_x_99:
[----:B------:R-:W-:-:S13]  /*3280*/  ISETP.GT.AND P0, PT, R8, 0xa, PT ;  /* 0x0000000a0800780c */ /* 0x000fda0003f04270 */
[----:B------:R-:W-:Y:S05]  /*3290*/  @P0 BRA `(.L_x_102) ;  /* 0x0000000000300947 */ /* 0x000fea0003800000 */
[----:B------:R-:W-:-:S05]  /*32a0*/  IMAD.MOV.U32 R7, RZ, RZ, -0x8 ;  /* 0xfffffff8ff077424 */ /* 0x000fca00078e00ff */
[----:B------:R-:W-:-:S05]  /*32b0*/  VIADDMNMX.U32 R8, R8, R7, 0x3, PT ;  /* 0x0000000308087446 */ /* 0x000fca0003800007 */
[----:B------:R-:W-:-:S04]  /*32c0*/  IMAD.SHL.U32 R8, R8, 0x4, RZ ;  /* 0x0000000408087824 */ /* 0x000fc800078e00ff */
[----:B------:R-:W1:Y:S02]  /*32d0*/  LDC R6, c[0x2][R8+0x20] ;  /* 0x0080080008067b82 */ /* 0x000e640000000800 */
[----:B-1----:R-:W-:-:S04]  /*32e0*/  SHF.R.S32.HI R7, RZ, 0x1f, R6 ;  /* 0x0000001fff077819 */ /* 0x002fc80000011406 */
.L_x_156:
[----:B----4-:R-:W-:Y:S05]  /*32f0*/  BRX R6 -0x3300                                                                                                   (*"BRANCH_TARGETS .L_x_157,.L_x_158,.L_x_159,.L_x_101"*) ;  /* 0xffffffcc06407949 */ /* 0x010fea000383ffff */
.L_x_159:
[----:B-----5:R-:W-:Y:S01]  /*3300*/  FMUL R9, R0, R3 ;  /* 0x0000000300097220 */ /* 0x020fe20000400000 */
[----:B------:R-:W-:Y:S06]  /*3310*/  BRA `(.L_x_101) ;  /* 0x0000000c00047947 */ /* 0x000fec0003800000 */
.L_x_157:
[----:B-----5:R-:W-:Y:S01]  /*3320*/  FADD R9, R0, R3 ;  /* 0x0000000300097221 */ /* 0x020fe20000000000 */
[----:B------:R-:W-:Y:S06]  /*3330*/  BRA `(.L_x_101) ;  /* 0x0000000800fc7947 */ /* 0x000fec0003800000 */
.L_x_158:
[----:B-----5:R-:W-:Y:S01]  /*3340*/  FADD R9, R0, -R3 ;  /* 0x8000000300097221 */ /* 0x020fe20000000000 */
[----:B------:R-:W-:Y:S06]  /*3350*/  BRA `(.L_x_101) ;  /* 0x0000000800f47947 */ /* 0x000fec0003800000 */
.L_x_102:
[----:B------:R-:W-:-:S13]  /*3360*/  ISETP.GT.AND P0, PT, R8, 0xc, PT ;  /* 0x0000000c0800780c */ /* 0x000fda0003f04270 */
[----:B------:R-:W-:Y:S05]  /*3370*/  @P0 BRA `(.L_x_103) ;  /* 0x0000000400700947 */ /* 0x000fea0003800000 */
[----:B------:R-:W-:-:S05]  /*3380*/  IMAD.MOV.U32 R7, RZ, RZ, -0xb ;  /* 0xfffffff5ff077424 */ /* 0x000fca00078e00ff */
[----:B------:R-:W-:-:S05]  /*3390*/  VIADDMNMX.U32 R8, R8, R7, 0x2, PT ;  /* 0x0000000208087446 */ /* 0x000fca0003800007 */
[----:B------:R-:W-:-:S04]  /*33a0*/  IMAD.SHL.U32 R8, R8, 0x4, RZ ;  /* 0x0000000408087824 */ /* 0x000fc800078e00ff */
[----:B------:R-:W1:Y:S02]  /*33b0*/  LDC R6, c[0x2][R8+0x30] ;  /* 0x00800c0008067b82 */ /* 0x000e640000000800 */
[----:B-1----:R-:W-:-:S04]  /*33c0*/  SHF.R.S32.HI R7, RZ, 0x1f, R6 ;  /* 0x0000001fff077819 */ /* 0x002fc80000011406 */
.L_x_161:
[----:B----4-:R-:W-:Y:S05]  /*33d0*/  BRX R6 -0x33e0                                                                                                   (*"BRANCH_TARGETS .L_x_162,.L_x_163,.L_x_101"*) ;  /* 0xffffffcc06087949 */ /* 0x010fea000383ffff */
.L_x_163:
[----:B-----5:R-:W1:Y:S01]  /*33e0*/  MUFU.RCP R6, R3 ;  /* 0x0000000300067308 */ /* 0x020e620000001000 */
[----:B------:R-:W-:Y:S07]  /*33f0*/  BSSY.RECONVERGENT B6, `(.L_x_104) ;  /* 0x000000b000067945 */ /* 0x000fee0003800200 */
[----:B------:R-:W2:Y:S01]  /*3400*/  FCHK P0, R0, R3 ;  /* 0x0000000300007302 */ /* 0x000ea20000000000 */
[----:B-1----:R-:W-:-:S04]  /*3410*/  FFMA R7, -R3, R6, 1 ;  /* 0x3f80000003077423 */ /* 0x002fc80000000106 */
[----:B------:R-:W-:-:S04]  /*3420*/  FFMA R7, R6, R7, R6 ;  /* 0x0000000706077223 */ /* 0x000fc80000000006 */
[----:B------:R-:W-:-:S04]  /*3430*/  FFMA R6, R0, R7, RZ ;  /* 0x0000000700067223 */ /* 0x000fc800000000ff */
[----:B------:R-:W-:-:S04]  /*3440*/  FFMA R8, -R3, R6, R0 ;  /* 0x0000000603087223 */ /* 0x000fc80000000100 */
[----:B------:R-:W-:Y:S01]  /*3450*/  FFMA R9, R7, R8, R6 ;  /* 0x0000000807097223 */ /* 0x000fe20000000006 */
[----:B--2---:R-:W-:Y:S06]  /*3460*/  @!P0 BRA `(.L_x_105) ;  /* 0x00000000000c8947 */ /* 0x004fec0003800000 */
[----:B------:R-:W-:-:S07]  /*3470*/  MOV R6, 0x3490 ;  /* 0x0000349000067802 */ /* 0x000fce0000000f00 */
[----:B0-----:R-:W-:Y:S05]  /*3480*/  CALL.REL.NOINC `($__internal_0_$__cuda_sm3x_div_rn_noftz_f32_slowpath) ;  /* 0x00000018002c7944 */ /* 0x001fea0003c00000 */
[----:B------:R-:W-:-:S07]  /*3490*/  IMAD.MOV.U32 R9, RZ, RZ, R0 ;  /* 0x000000ffff097224 */ /* 0x000fce00078e0000 */
.L_x_105:
[----:B------:R-:W-:Y:S05]  /*34a0*/  BSYNC.RECONVERGENT B6 ;  /* 0x0000000000067941 */ /* 0x000fea0003800200 */
.L_x_104:
[----:B------:R-:W-:Y:S05]  /*34b0*/  BRA `(.L_x_101) ;  /* 0x00000008009c7947 */ /* 0x000fea0003800000 */
.L_x_162:
[C---:B-----5:R-:W-:Y:S01]  /*34c0*/  FSETP.GEU.AND P0, PT, |R0|.reuse, |R3|, PT ;  /* 0x400000030000720b */ /* 0x060fe20003f0e200 */
[----:B------:R-:W-:Y:S01]  /*34d0*/  BSSY.RECONVERGENT B0, `(.L_x_106) ;  /* 0x0000042000007945 */ /* 0x000fe20003800200 */
[----:B------:R-:W-:-:S11]  /*34e0*/  FADD R6, |R0|, -RZ ;  /* 0x800000ff00067221 */ /* 0x000fd60000000200 */
[----:B------:R-:W-:Y:S05]  /*34f0*/  @!P0 BRA `(.L_x_107) ;  /* 0x0000000000fc8947 */ /* 0x000fea0003800000 */
[----:B------:R-:W-:-:S05]  /*3500*/  FMUL R9, |R3|, 8388608 ;  /* 0x4b00000003097820 */ /* 0x000fca0000400200 */
[----:B------:R-:W-:-:S13]  /*3510*/  FSETP.GTU.AND P0, PT, R6, R9, PT ;  /* 0x000000090600720b */ /* 0x000fda0003f0c000 */
[----:B------:R-:W-:Y:S05]  /*3520*/  @P0 BRA `(.L_x_108) ;  /* 0x0000000000780947 */ /* 0x000fea0003800000 */
[C---:B------:R-:W-:Y:S01]  /*3530*/  FMUL R8, |R3|.reuse, 16777216 ;  /* 0x4b80000003087820 */ /* 0x040fe20000400200 */
[C---:B------:R-:W-:Y:S01]  /*3540*/  FSETP.GEU.AND P0, PT, |R3|.reuse, 1.175494350822287508e-38, PT ;  /* 0x008000000300780b */ /* 0x040fe20003f0e200 */
[----:B------:R-:W-:Y:S01]  /*3550*/  FMUL R7, R6, 16777216 ;  /* 0x4b80000006077820 */ /* 0x000fe20000400000 */
[----:B------:R-:W-:Y:S01]  /*3560*/  FADD R9, |R3|, -RZ ;  /* 0x800000ff03097221 */ /* 0x000fe20000000200 */
[----:B------:R-:W-:Y:S01]  /*3570*/  BSSY.RECONVERGENT B1, `(.L_x_109) ;  /* 0x0000017000017945 */ /* 0x000fe20003800200 */
[----:B------:R-:W-:Y:S02]  /*3580*/  FSEL R8, R8, |R3|, !P0 ;  /* 0x4000000308087208 */ /* 0x000fe40004000000 */
[----:B------:R-:W-:-:S04]  /*3590*/  FSEL R7, R7, R6, !P0 ;  /* 0x0000000607077208 */ /* 0x000fc80004000000 */
[----:B------:R-:W1:Y:S02]  /*35a0*/  MUFU.RCP R8, R8 ;  /* 0x0000000800087308 */ /* 0x000e640000001000 */
[----:B-1----:R-:W-:-:S06]  /*35b0*/  FMUL R7, R8, R7 ;  /* 0x0000000708077220 */ /* 0x002fcc0000400000 */
[----:B------:R-:W1:Y:S02]  /*35c0*/  FRND.TRUNC R7, R7 ;  /* 0x0000000700077307 */ /* 0x000e64000020d000 */
[----:B-1----:R-:W-:-:S05]  /*35d0*/  FFMA R16, -|R3|, R7, R6 ;  /* 0x0000000703107223 */ /* 0x002fca0000000306 */
[----:B------:R-:W-:-:S13]  /*35e0*/  ISETP.GE.U32.AND P0, PT, R16, R9, PT ;  /* 0x000000091000720c */ /* 0x000fda0003f06070 */
[----:B------:R-:W-:Y:S05]  /*35f0*/  @!P0 BRA `(.L_x_110) ;  /* 0x0000000000388947 */ /* 0x000fea0003800000 */
[----:B------:R-:W-:-:S04]  /*3600*/  ISETP.GE.U32.AND P0, PT, R16, -0x7fffffff, PT ;  /* 0x800000011000780c */ /* 0x000fc80003f06070 */
[----:B------:R-:W-:-:S09]  /*3610*/  FSETP.GEU.OR P1, PT, R16, -|R3|, !P0 ;  /* 0xc00000031000720b */ /* 0x000fd2000472e400 */
[----:B------:R-:W-:-:S04]  /*3620*/  @P0 FADD R8, R7, -1 ;  /* 0xbf80000007080421 */ /* 0x000fc80000000000 */
[----:B------:R-:W-:-:S04]  /*3630*/  @!P1 FADD R8, R8, -1 ;  /* 0xbf80000008089421 */ /* 0x000fc80000000000 */
[----:B------:R-:W-:Y:S01]  /*3640*/  @P0 IMAD.MOV.U32 R7, RZ, RZ, R8 ;  /* 0x000000ffff070224 */ /* 0x000fe200078e0008 */
[----:B------:R-:W-:Y:S06]  /*3650*/  @P0 BRA `(.L_x_110) ;  /* 0x0000000000200947 */ /* 0x000fec0003800000 */
[----:B------:R-:W-:Y:S01]  /*3660*/  FADD R8, |R3|, |R3| ;  /* 0x4000000303087221 */ /* 0x000fe20000000200 */
[----:B------:R-:W-:-:S04]  /*3670*/  FADD R7, R7, 1 ;  /* 0x3f80000007077421 */ /* 0x000fc80000000000 */
[----:B------:R-:W-:-:S13]  /*3680*/  FSETP.GE.AND P0, PT, R16, R8, PT ;  /* 0x000000081000720b */ /* 0x000fda0003f06000 */
[----:B------:R-:W-:-:S05]  /*3690*/  @P0 FFMA R8, |R3|, -3, R16 ;  /* 0xc040000003080823 */ /* 0x000fca0000000210 */
[----:B------:R-:W-:Y:S01]  /*36a0*/  FSETP.GE.AND P1, PT, R8, RZ, P0 ;  /* 0x000000ff0800720b */ /* 0x000fe20000726000 */
[----:B------:R-:W-:-:S12]  /*36b0*/  @P0 FADD R8, R7, 1 ;  /* 0x3f80000007080421 */ /* 0x000fd80000000000 */
[----:B------:R-:W-:-:S04]  /*36c0*/  @P1 FADD R8, R8, 1 ;  /* 0x3f80000008081421 */ /* 0x000fc80000000000 */
[----:B------:R-:W-:-:S07]  /*36d0*/  @P0 IMAD.MOV.U32 R7, RZ, RZ, R8 ;  /* 0x000000ffff070224 */ /* 0x000fce00078e0008 */
.L_x_110:
[----:B------:R-:W-:Y:S05]  /*36e0*/  BSYNC.RECONVERGENT B1 ;  /* 0x0000000000017941 */ /* 0x000fea0003800200 */
.L_x_109:
[----:B------:R-:W-:Y:S01]  /*36f0*/  FFMA R6, -|R3|, R7, R6 ;  /* 0x0000000703067223 */ /* 0x000fe20000000306 */
[----:B------:R-:W-:Y:S06]  /*3700*/  BRA `(.L_x_107) ;  /* 0x0000000000787947 */ /* 0x000fec0003800000 */
.L_x_108:
[----:B------:R-:W-:Y:S01]  /*3710*/  LOP3.LUT R21, R9, 0xff800000, RZ, 0xc0, !PT ;  /* 0xff80000009157812 */ /* 0x000fe200078ec0ff */
[----:B------:R-:W-:Y:S01]  /*3720*/  BSSY.RECONVERGENT B1, `(.L_x_111) ;  /* 0x000001a000017945 */ /* 0x000fe20003800200 */
[C---:B------:R-:W-:Y:S02]  /*3730*/  ISETP.GT.U32.AND P0, PT, R6.reuse, 0x7f7fffff, PT ;  /* 0x7f7fffff0600780c */ /* 0x040fe40003f04070 */
[C---:B------:R-:W-:Y:S02]  /*3740*/  IADD3 R7, PT, PT, R6.reuse, 0xb800000, -R21 ;  /* 0x0b80000006077810 */ /* 0x040fe40007ffe815 */
[----:B------:R-:W-:Y:S02]  /*3750*/  FSETP.GT.AND P2, PT, |R3|, RZ, PT ;  /* 0x000000ff0300720b */ /* 0x000fe40003f44200 */
[----:B------:R-:W-:Y:S02]  /*3760*/  LOP3.LUT P1, R7, R7, 0xff800000, RZ, 0xc0, !PT ;  /* 0xff80000007077812 */ /* 0x000fe4000782c0ff */
[----:B------:R-:W-:-:S02]  /*3770*/  LOP3.LUT R6, R6, 0x7fffff, RZ, 0xc0, !PT ;  /* 0x007fffff06067812 */ /* 0x000fc400078ec0ff */
[----:B------:R-:W-:Y:S02]  /*3780*/  FSEL R3, R21, +QNAN , !P0 ;  /* 0x7fffffff15037808 */ /* 0x000fe40004000000 */
[----:B------:R-:W-:Y:S02]  /*3790*/  LOP3.LUT R6, R6, 0x3f800000, RZ, 0xfc, !PT ;  /* 0x3f80000006067812 */ /* 0x000fe400078efcff */
[----:B------:R-:W-:-:S05]  /*37a0*/  FSEL R16, R3, +QNAN , P2 ;  /* 0x7fffffff03107808 */ /* 0x000fca0001000000 */
[----:B------:R-:W-:Y:S05]  /*37b0*/  @!P1 BRA `(.L_x_112) ;  /* 0x0000000000409947 */ /* 0x000fea0003800000 */
[----:B------:R-:W-:-:S04]  /*37c0*/  LOP3.LUT R3, R9, 0x7fffff, RZ, 0xc0, !PT ;  /* 0x007fffff09037812 */ /* 0x000fc800078ec0ff */
[----:B------:R-:W-:-:S04]  /*37d0*/  LOP3.LUT R21, R3, 0x3f800000, RZ, 0xfc, !PT ;  /* 0x3f80000003157812 */ /* 0x000fc800078efcff */
[----:B------:R1:W2:Y:S03]  /*37e0*/  MUFU.RCP R18, R21 ;  /* 0x0000001500127308 */ /* 0x0002a60000001000 */
.L_x_113:
[----:B------:R-:W-:-:S05]  /*37f0*/  VIMNMX.U32 R3, PT, PT, R7, 0xb800000, PT ;  /* 0x0b80000007037848 */ /* 0x000fca0003fe0000 */
[----:B------:R-:W-:Y:S02]  /*3800*/  IMAD.IADD R6, R3, 0x1, R6 ;  /* 0x0000000103067824 */ /* 0x000fe400078e0206 */
[----:B------:R-:W-:Y:S02]  /*3810*/  IMAD.IADD R7, R7, 0x1, -R3 ;  /* 0x0000000107077824 */ /* 0x000fe400078e0a03 */
[----:B--2---:R-:W-:-:S03]  /*3820*/  FMUL R9, R18, R6 ;  /* 0x0000000612097220 */ /* 0x004fc60000400000 */
[----:B------:R-:W-:Y:S01]  /*3830*/  ISETP.NE.AND P1, PT, R7, RZ, PT ;  /* 0x000000ff0700720c */ /* 0x000fe20003f25270 */
[----:B------:R-:W-:-:S04]  /*3840*/  FFMA R8, -R21, R9, R6 ;  /* 0x0000000915087223 */ /* 0x000fc80000000106 */
[----:B------:R-:W-:-:S04]  /*3850*/  FFMA R9, R18, R8, R9 ;  /* 0x0000000812097223 */ /* 0x000fc80000000009 */
[----:B------:R-:W-:-:S04]  /*3860*/  FFMA R8, -R21, R9, R6 ;  /* 0x0000000915087223 */ /* 0x000fc80000000106 */
[----:B------:R-:W-:-:S04]  /*3870*/  FFMA.RZ R8, R18, R8, R9 ;  /* 0x0000000812087223 */ /* 0x000fc8000000c009 */
[----:B------:R-:W2:Y:S02]  /*3880*/  FRND.TRUNC R9, R8 ;  /* 0x0000000800097307 */ /* 0x000ea4000020d000 */
[----:B--2---:R-:W-:-:S05]  /*3890*/  FFMA R6, -R21, R9, R6 ;  /* 0x0000000915067223 */ /* 0x004fca0000000106 */
[----:B------:R-:W-:-:S13]  /*38a0*/  ISETP.NE.AND P0, PT, R6, RZ, PT ;  /* 0x000000ff0600720c */ /* 0x000fda0003f05270 */
[----:B------:R-:W-:Y:S05]  /*38b0*/  @P0 BRA P1, `(.L_x_113) ;  /* 0xfffffffc00cc0947 */ /* 0x000fea000083ffff */
.L_x_112:
[----:B------:R-:W-:Y:S05]  /*38c0*/  BSYNC.RECONVERGENT B1 ;  /* 0x0000000000017941 */ /* 0x000fea0003800200 */
.L_x_111:
[----:B------:R-:W-:-:S04]  /*38d0*/  FMUL R3, R6, 1.1920928955078125e-07 ;  /* 0x3400000006037820 */ /* 0x000fc80000400000 */
[----:B------:R-:W-:-:S07]  /*38e0*/  FMUL R6, R16, R3 ;  /* 0x0000000310067220 */ /* 0x000fce0000400000 */
.L_x_107:
[----:B------:R-:W-:Y:S05]  /*38f0*/  BSYNC.RECONVERGENT B0 ;  /* 0x0000000000007941 */ /* 0x000fea0003800200 */
.L_x_106:
[C---:B------:R-:W-:Y:S02]  /*3900*/  FSETP.NAN.AND P0, PT, |R6|.reuse, |R6|, PT ;  /* 0x400000060600720b */ /* 0x040fe40003f08200 */
[----:B------:R-:W-:-:S04]  /*3910*/  LOP3.LUT R9, R6, 0x80000000, R0, 0xb8, !PT ;  /* 0x8000000006097812 */ /* 0x000fc800078eb800 */
[----:B------:R-:W-:Y:S01]  /*3920*/  FSEL R9, R6, R9, P0 ;  /* 0x0000000906097208 */ /* 0x000fe20000000000 */
[----:B------:R-:W-:Y:S06]  /*3930*/  BRA `(.L_x_101) ;  /* 0x00000004007c7947 */ /* 0x000fec0003800000 */
.L_x_103:
[----:B------:R-:W-:-:S13]  /*3940*/  ISETP.NE.AND P0, PT, R8, 0xd, PT ;  /* 0x0000000d0800780c */ /* 0x000fda0003f05270 */
[----:B------:R-:W-:Y:S05]  /*3950*/  @!P0 BRA `(.L_x_114) ;  /* 0x0000000000108947 */ /* 0x000fea0003800000 */
[----:B------:R-:W-:-:S13]  /*3960*/  ISETP.NE.AND P0, PT, R8, 0xe, PT ;  /* 0x0000000e0800780c */ /* 0x000fda0003f05270 */
[----:B------:R-:W-:Y:S05]  /*3970*/  @P0 BRA `(.L_x_101) ;  /* 0x00000004006c0947 */ /* 0x000fea0003800000 */
[----:B-----5:R-:W-:Y:S01]  /*3980*/  FSET.BF.EQ.AND R9, R3, RZ, PT ;  /* 0x000000ff0309720a */ /* 0x020fe20003802000 */
[----:B------:R-:W-:Y:S06]  /*3990*/  BRA `(.L_x_101) ;  /* 0x0000000400647947 */ /* 0x000fec0003800000 */
.L_x_114:
[C---:B-----5:R-:W-:Y:S01]  /*39a0*/  FMUL R7, |R0|.reuse, 16777216 ;  /* 0x4b80000000077820 */ /* 0x060fe20000400200 */
[----:B------:R-:W-:Y:S01]  /*39b0*/  FSETP.GEU.AND P0, PT, |R0|, 1.175494350822287508e-38, PT ;  /* 0x008000000000780b */ /* 0x000fe20003f0e200 */
[----:B------:R-:W-:-:S03]  /*39c0*/  IMAD.MOV.U32 R18, RZ, RZ, 0x3a2c32e4 ;  /* 0x3a2c32e4ff127424 */ /* 0x000fc600078e00ff */
[----:B------:R-:W-:-:S05]  /*39d0*/  FSEL R7, R7, |R0|, !P0 ;  /* 0x4000000007077208 */ /* 0x000fca0004000000 */
[----:B------:R-:W-:-:S05]  /*39e0*/  VIADD R6, R7, 0xc0cafb0d ;  /* 0xc0cafb0d07067836 */ /* 0x000fca0000000000 */
[----:B------:R-:W-:Y:S02]  /*39f0*/  LOP3.LUT R8, R6, 0xff800000, RZ, 0xc0, !PT ;  /* 0xff80000006087812 */ /* 0x000fe400078ec0ff */
[----:B------:R-:W-:-:S03]  /*3a00*/  FSEL R6, RZ, -24, P0 ;  /* 0xc1c00000ff067808 */ /* 0x000fc60000000000 */
[----:B------:R-:W-:-:S04]  /*3a10*/  IMAD.IADD R7, R7, 0x1, -R8 ;  /* 0x0000000107077824 */ /* 0x000fc800078e0a08 */
[C---:B------:R-:W-:Y:S01]  /*3a20*/  FADD R16, R7.reuse, 1 ;  /* 0x3f80000007107421 */ /* 0x040fe20000000000 */
[----:B------:R-:W-:Y:S01]  /*3a30*/  FADD R9, R7, -1 ;  /* 0xbf80000007097421 */ /* 0x000fe20000000000 */
[----:B------:R-:W-:-:S03]  /*3a40*/  I2FP.F32.S32 R7, R8 ;  /* 0x0000000800077245 */ /* 0x000fc60000201400 */
[----:B------:R-:W-:Y:S01]  /*3a50*/  FADD R21, R9, R9 ;  /* 0x0000000909157221 */ /* 0x000fe20000000000 */
[----:B------:R-:W1:Y:S01]  /*3a60*/  MUFU.RCP R16, R16 ;  /* 0x0000001000107308 */ /* 0x000e620000001000 */
[----:B------:R-:W-:Y:S02]  /*3a70*/  FFMA R6, R7, 1.1920928955078125e-07, R6 ;  /* 0x3400000007067823 */ /* 0x000fe40000000006 */
[----:B-1----:R-:W-:-:S04]  /*3a80*/  FMUL R21, R16, R21 ;  /* 0x0000001510157220 */ /* 0x002fc80000400000 */
[----:B------:R-:W-:Y:S01]  /*3a90*/  FADD R8, R9, -R21 ;  /* 0x8000001509087221 */ /* 0x000fe20000000000 */
[CC--:B------:R-:W-:Y:S01]  /*3aa0*/  FMUL R7, R21.reuse, R21.reuse ;  /* 0x0000001515077220 */ /* 0x0c0fe20000400000 */
[----:B------:R-:W-:Y:S02]  /*3ab0*/  FFMA R23, R21, 1.4426950216293334961, R6 ;  /* 0x3fb8aa3b15177823 */ /* 0x000fe40000000006 */
[----:B------:R-:W-:Y:S01]  /*3ac0*/  FADD R8, R8, R8 ;  /* 0x0000000808087221 */ /* 0x000fe20000000000 */
[----:B------:R-:W-:Y:S01]  /*3ad0*/  FFMA R18, R7, R18, 0.0032181653659790754318 ;  /* 0x3b52e7db07127423 */ /* 0x000fe20000000012 */
[----:B------:R-:W-:Y:S02]  /*3ae0*/  FADD R6, R6, -R23 ;  /* 0x8000001706067221 */ /* 0x000fe40000000000 */
[----:B------:R-:W-:Y:S01]  /*3af0*/  FFMA R9, R9, -R21, R8 ;  /* 0x8000001509097223 */ /* 0x000fe20000000008 */
[----:B------:R-:W-:Y:S01]  /*3b00*/  FFMA R18, R7, R18, 0.018033718690276145935 ;  /* 0x3c93bb7307127423 */ /* 0x000fe20000000012 */
[----:B------:R-:W-:-:S02]  /*3b10*/  FFMA R6, R21, 1.4426950216293334961, R6 ;  /* 0x3fb8aa3b15067823 */ /* 0x000fc40000000006 */
[----:B------:R-:W-:Y:S01]  /*3b20*/  FMUL R9, R16, R9 ;  /* 0x0000000910097220 */ /* 0x000fe20000400000 */
[----:B------:R-:W-:Y:S01]  /*3b30*/  FFMA R18, R7, R18, 0.12022458761930465698 ;  /* 0x3df6384f07127423 */ /* 0x000fe20000000012 */
[----:B------:R-:W-:Y:S02]  /*3b40*/  IMAD.MOV.U32 R16, RZ, RZ, 0x391fcb8e ;  /* 0x391fcb8eff107424 */ /* 0x000fe400078e00ff */
[----:B------:R-:W-:Y:S01]  /*3b50*/  FFMA R6, R9, 1.4426950216293334961, R6 ;  /* 0x3fb8aa3b09067823 */ /* 0x000fe20000000006 */
[----:B------:R-:W-:-:S03]  /*3b60*/  FMUL R18, R7, R18 ;  /* 0x0000001207127220 */ /* 0x000fc60000400000 */
[----:B------:R-:W-:Y:S01]  /*3b70*/  FFMA R6, R21, 1.9251366722983220825e-08, R6 ;  /* 0x32a55e3415067823 */ /* 0x000fe20000000006 */
[----:B------:R-:W-:-:S04]  /*3b80*/  FMUL R7, R18, 3 ;  /* 0x4040000012077820 */ /* 0x000fc80000400000 */
[----:B------:R-:W-:-:S04]  /*3b90*/  FFMA R7, R9, R7, R6 ;  /* 0x0000000709077223 */ /* 0x000fc80000000006 */
[----:B------:R-:W-:-:S04]  /*3ba0*/  FFMA R18, R21, R18, R7 ;  /* 0x0000001215127223 */ /* 0x000fc80000000007 */
[----:B------:R-:W-:-:S04]  /*3bb0*/  FADD R6, R23, R18 ;  /* 0x0000001217067221 */ /* 0x000fc80000000000 */
[----:B------:R-:W-:Y:S01]  /*3bc0*/  FMUL R8, R3, R6 ;  /* 0x0000000603087220 */ /* 0x000fe20000400000 */
[----:B------:R-:W-:-:S03]  /*3bd0*/  FADD R23, -R23, R6 ;  /* 0x0000000617177221 */ /* 0x000fc60000000100 */
[----:B------:R-:W1:Y:S01]  /*3be0*/  FRND R9, R8 ;  /* 0x0000000800097307 */ /* 0x000e620000201000 */
[----:B------:R-:W-:Y:S01]  /*3bf0*/  FADD R18, R18, -R23 ;  /* 0x8000001712127221 */ /* 0x000fe20000000000 */
[C---:B------:R-:W-:Y:S01]  /*3c00*/  FFMA R7, R3.reuse, R6, -R8 ;  /* 0x0000000603077223 */ /* 0x040fe20000000808 */
[C---:B------:R-:W-:Y:S02]  /*3c10*/  FSETP.GT.AND P1, PT, |R8|.reuse, 152, PT ;  /* 0x431800000800780b */ /* 0x040fe40003f24200 */
[C---:B------:R-:W-:Y:S01]  /*3c20*/  FSETP.GEU.AND P2, PT, R8.reuse, RZ, PT ;  /* 0x000000ff0800720b */ /* 0x040fe20003f4e000 */
[----:B------:R-:W-:Y:S02]  /*3c30*/  FFMA R7, R3, R18, R7 ;  /* 0x0000001203077223 */ /* 0x000fe40000000007 */
[----:B------:R-:W2:Y:S01]  /*3c40*/  F2I.NTZ R18, R8 ;  /* 0x0000000800127305 */ /* 0x000ea20000203100 */
[----:B-1----:R-:W-:Y:S01]  /*3c50*/  FADD R6, R8, -R9 ;  /* 0x8000000908067221 */ /* 0x002fe20000000000 */
[----:B------:R-:W-:-:S03]  /*3c60*/  FSETP.GT.AND P0, PT, R9, RZ, PT ;  /* 0x000000ff0900720b */ /* 0x000fc60003f04000 */
[----:B------:R-:W-:Y:S01]  /*3c70*/  FADD R7, R7, R6 ;  /* 0x0000000607077221 */ /* 0x000fe20000000000 */
[----:B------:R-:W-:Y:S02]  /*3c80*/  SEL R9, RZ, 0x83000000, P0 ;  /* 0x83000000ff097807 */ /* 0x000fe40000000000 */
[----:B------:R-:W-:Y:S01]  /*3c90*/  FSETP.NEU.AND P0, PT, R3, RZ, PT ;  /* 0x000000ff0300720b */ /* 0x000fe20003f0d000 */
[C---:B------:R-:W-:Y:S02]  /*3ca0*/  FFMA R6, R7.reuse, R16, 0.0013391353422775864601 ;  /* 0x3aaf85ed07067423 */ /* 0x040fe40000000010 */
[----:B--2---:R-:W-:Y:S01]  /*3cb0*/  IMAD R18, R18, 0x800000, -R9 ;  /* 0x0080000012127824 */ /* 0x004fe200078e0a09 */
[----:B------:R-:W-:Y:S01]  /*3cc0*/  FSETP.EQ.OR P0, PT, R0, 1, !P0 ;  /* 0x3f8000000000780b */ /* 0x000fe20004702400 */
[----:B------:R-:W-:-:S04]  /*3cd0*/  FFMA R6, R7, R6, 0.0096188392490148544312 ;  /* 0x3c1d985607067423 */ /* 0x000fc80000000006 */
[----:B------:R-:W-:-:S04]  /*3ce0*/  FFMA R6, R7, R6, 0.055503588169813156128 ;  /* 0x3d6357bb07067423 */ /* 0x000fc80000000006 */
[----:B------:R-:W-:Y:S01]  /*3cf0*/  FFMA R16, R7, R6, 0.24022644758224487305 ;  /* 0x3e75fdec07107423 */ /* 0x000fe20000000006 */
[----:B------:R-:W-:-:S03]  /*3d00*/  FMUL R6, R3, 0.5 ;  /* 0x3f00000003067820 */ /* 0x000fc60000400000 */
[----:B------:R-:W-:-:S03]  /*3d10*/  FFMA R16, R7, R16, 0.69314718246459960938 ;  /* 0x3f31721807107423 */ /* 0x000fc60000000010 */
[----:B------:R-:W1:Y:S01]  /*3d20*/  FRND.TRUNC R6, R6 ;  /* 0x0000000600067307 */ /* 0x000e62000020d000 */
[----:B------:R-:W-:Y:S01]  /*3d30*/  FFMA R16, R7, R16, 1 ;  /* 0x3f80000007107423 */ /* 0x000fe20000000010 */
[----:B------:R-:W-:Y:S02]  /*3d40*/  VIADD R7, R9, 0x7f000000 ;  /* 0x7f00000009077836 */ /* 0x000fe40000000000 */
[----:B------:R-:W-:Y:S02]  /*3d50*/  IMAD.MOV.U32 R9, RZ, RZ, 0x3f800000 ;  /* 0x3f800000ff097424 */ /* 0x000fe400078e00ff */
[----:B------:R-:W-:-:S04]  /*3d60*/  FMUL R7, R16, R7 ;  /* 0x0000000710077220 */ /* 0x000fc80000400000 */
[----:B------:R-:W-:Y:S01]  /*3d70*/  FMUL R7, R7, R18 ;  /* 0x0000001207077220 */ /* 0x000fe20000400000 */
[----:B------:R-:W-:Y:S01]  /*3d80*/  @P1 FSEL R7, RZ, +INF , !P2 ;  /* 0x7f800000ff071808 */ /* 0x000fe20005000000 */
[----:B-1----:R-:W-:Y:S01]  /*3d90*/  FADD R6, R6, R6 ;  /* 0x0000000606067221 */ /* 0x002fe20000000000 */
[----:B------:R-:W-:Y:S06]  /*3da0*/  @P0 BRA `(.L_x_101) ;  /* 0x0000000000600947 */ /* 0x000fec0003800000 */
[----:B------:R-:W-:-:S04]  /*3db0*/  FSETP.NAN.AND P0, PT, |R3|, |R3|, PT ;  /* 0x400000030300720b */ /* 0x000fc80003f08200 */
[----:B------:R-:W-:-:S13]  /*3dc0*/  FSETP.NUM.AND P0, PT, |R0|, |R0|, !P0 ;  /* 0x400000000000720b */ /* 0x000fda0004707200 */
[----:B------:R-:W-:Y:S01]  /*3dd0*/  @!P0 FADD R9, R0, R3 ;  /* 0x0000000300098221 */ /* 0x000fe20000000000 */
[----:B------:R-:W-:Y:S06]  /*3de0*/  @!P0 BRA `(.L_x_101) ;  /* 0x0000000000508947 */ /* 0x000fec0003800000 */
[----:B------:R-:W-:Y:S01]  /*3df0*/  FSETP.NEU.AND P0, PT, |R0|, +INF , PT ;  /* 0x7f8000000000780b */ /* 0x000fe20003f0d200 */
[----:B------:R-:W-:-:S03]  /*3e00*/  FADD R6, R3, -R6 ;  /* 0x8000000603067221 */ /* 0x000fc60000000000 */
[----:B------:R-:W-:-:S04]  /*3e10*/  FSETP.NEU.AND P0, PT, R0, RZ, P0 ;  /* 0x000000ff0000720b */ /* 0x000fc8000070d000 */
[----:B------:R-:W-:Y:S02]  /*3e20*/  FSETP.GEU.OR P1, PT, R3, RZ, P0 ;  /* 0x000000ff0300720b */ /* 0x000fe4000072e400 */
[----:B------:R-:W-:-:S07]  /*3e30*/  FSETP.NEU.AND P2, PT, |R6|, 1, !P0 ;  /* 0x3f8000000600780b */ /* 0x000fce000474d200 */
[----:B------:R-:W-:-:S05]  /*3e40*/  @!P0 FADD R9, R0, R0 ;  /* 0x0000000000098221 */ /* 0x000fca0000000000 */
[----:B------:R-:W-:-:S04]  /*3e50*/  @!P1 LOP3.LUT R9, R9, 0x7f800000, RZ, 0x3c, !PT ;  /* 0x7f80000009099812 */ /* 0x000fc800078e3cff */
[----:B------:R-:W-:Y:S01]  /*3e60*/  @P2 LOP3.LUT R9, R9, 0x7fffffff, RZ, 0xc0, !PT ;  /* 0x7fffffff09092812 */ /* 0x000fe200078ec0ff */
[----:B------:R-:W-:Y:S06]  /*3e70*/  @!P0 BRA `(.L_x_101) ;  /* 0x00000000002c8947 */ /* 0x000fec0003800000 */
[----:B------:R-:W-:Y:S01]  /*3e80*/  FSETP.NEU.AND P0, PT, |R3|, +INF , PT ;  /* 0x7f8000000300780b */ /* 0x000fe20003f0d200 */
[----:B------:R-:W-:Y:S01]  /*3e90*/  IMAD.MOV.U32 R9, RZ, RZ, 0x3f800000 ;  /* 0x3f800000ff097424 */ /* 0x000fe200078e00ff */
[----:B------:R-:W-:-:S13]  /*3ea0*/  FSETP.EQ.AND P1, PT, R0, -1, PT ;  /* 0xbf8000000000780b */ /* 0x000fda0003f22000 */
[----:B------:R-:W-:Y:S05]  /*3eb0*/  @!P0 BRA P1, `(.L_x_101) ;  /* 0x00000000001c8947 */ /* 0x000fea0000800000 */
[----:B------:R-:W-:Y:S01]  /*3ec0*/  FSETP.GEU.AND P1, PT, R0, RZ, PT ;  /* 0x000000ff0000720b */ /* 0x000fe20003f2e000 */
[----:B------:R-:W-:-:S12]  /*3ed0*/  IMAD.MOV.U32 R9, RZ, RZ, R7 ;  /* 0x000000ffff097224 */ /* 0x000fd800078e0007 */
[----:B------:R-:W1:Y:S01]  /*3ee0*/  @!P1 FRND.FLOOR R0, R3 ;  /* 0x0000000300009307 */ /* 0x000e620000205000 */
[----:B------:R-:W-:Y:S02]  /*3ef0*/  @!P1 FSETP.NEU.AND P2, PT, |R6|, 1, PT ;  /* 0x3f8000000600980b */ /* 0x000fe40003f4d200 */
[----:B-1----:R-:W-:Y:S02]  /*3f00*/  @!P1 FSETP.NEU.AND P0, PT, R3, R0, PT ;  /* 0x000000000300920b */ /* 0x002fe40003f0d000 */
[----:B------:R-:W-:-:S04]  /*3f10*/  @!P1 FSEL R0, R7, -R7, P2 ;  /* 0x8000000707009208 */ /* 0x000fc80001000000 */
[----:B------:R-:W-:-:S07]  /*3f20*/  @!P1 FSEL R9, R0, +QNAN , !P0 ;  /* 0x7fffffff00099808 */ /* 0x000fce0004000000 */
.L_x_101:
[----:B----4-:R-:W-:Y:S05]  /*3f30*/  BSYNC.RECONVERGENT B5 ;  /* 0x0000000000057941 */ /* 0x010fea0003800200 */
.L_x_98:
[----:B------:R2:W-:Y:S01]  /*3f40*/  STG.E desc[UR36][R12.64+-0x4], R9 ;  /* 0xfffffc090c007986 */ /* 0x0005e2000c101924 */
[----:B------:R-:W-:Y:S01]  /*3f50*/  VIADD R19, R19, 0xffffffff ;  /* 0xffffffff13137836 */ /* 0x000fe20000000000 */
[----:B------:R-:W-:Y:S06]  /*3f60*/  BRA `(.L_x_97) ;  /* 0x00000000007c7947 */ /* 0x000fec0003800000 */
.L_x_95:
[----:B------:R-:W1:Y:S01]  /*3f70*/  LDCU.64 UR6, c[0x0][0x3c0] ;  /* 0x00007800ff0677ac */ /* 0x000e620008000a00 */
[----:B------:R-:W2:Y:S01]  /*3f80*/  LDCU.64 UR8, c[0x0][0x3e0] ;  /* 0x00007c00ff0877ac */ /* 0x000ea20008000a00 */
[----:B-1----:R-:W-:-:S04]  /*3f90*/  LEA R12, P0, R6, UR6, 0x4 ;  /* 0x00000006060c7c11 */ /* 0x002fc8000f8020ff */
[----:B------:R-:W-:Y:S01]  /*3fa0*/  LEA.HI.X R13, R6, UR7, R7, 0x4, P0 ;  /* 0x00000007060d7c11 */ /* 0x000fe200080f2407 */
[----:B------:R-:W1:Y:S01]  /*3fb0*/  LDCU.64 UR6, c[0x0][0x3a8] ;  /* 0x00007500ff0677ac */ /* 0x000e620008000a00 */
[----:B------:R-:W3:Y:S03]  /*3fc0*/  LDC.64 R6, c[0x0][0x3a0] ;  /* 0x0000e800ff067b82 */ /* 0x000ee60000000a00 */
[----:B------:R-:W3:Y:S04]  /*3fd0*/  LDG.E R3, desc[UR36][R12.64+0x8] ;  /* 0x000008240c037981 */ /* 0x000ee8000c1e1900 */
[----:B------:R-:W5:Y:S01]  /*3fe0*/  LDG.E R0, desc[UR36][R12.64+0x4] ;  /* 0x000004240c007981 */ /* 0x000f62000c1e1900 */
[----:B---3--:R-:W-:-:S05]  /*3ff0*/  IMAD.WIDE R6, R3, 0x4, R6 ;  /* 0x0000000403067825 */ /* 0x008fca00078e0206 */
[----:B------:R-:W3:Y:S01]  /*4000*/  LDG.E R3, desc[UR36][R6.64+-0x4] ;  /* 0xfffffc2406037981 */ /* 0x000ee2000c1e1900 */
[----:B-----5:R-:W-:Y:S02]  /*4010*/  SHF.R.S32.HI R16, RZ, 0x1f, R0 ;  /* 0x0000001fff107819 */ /* 0x020fe40000011400 */
[----:B---3--:R-:W-:-:S04]  /*4020*/  IADD3 R9, P0, PT, R0, R3, RZ ;  /* 0x0000000300097210 */ /* 0x008fc80007f1e0ff */
[----:B------:R-:W-:Y:S02]  /*4030*/  LEA.HI.X.SX32 R18, R3, R16, 0x1, P0 ;  /* 0x0000001003127211 */ /* 0x000fe400000f0eff */
[----:B-1----:R-:W-:-:S04]  /*4040*/  LEA R8, P0, R9, UR6, 0x2 ;  /* 0x0000000609087c11 */ /* 0x002fc8000f8010ff */
[----:B------:R-:W-:-:S06]  /*4050*/  LEA.HI.X R9, R9, UR7, R18, 0x2, P0 ;  /* 0x0000000709097c11 */ /* 0x000fcc00080f1412 */
[----:B------:R-:W3:Y:S01]  /*4060*/  LDG.E R9, desc[UR36][R8.64+-0x4] ;  /* 0xfffffc2408097981 */ /* 0x000ee2000c1e1900 */
[----:B------:R-:W-:-:S04]  /*4070*/  IADD3 R3, P0, PT, R14, R19, RZ ;  /* 0x000000130e037210 */ /* 0x000fc80007f1e0ff */
[----:B------:R-:W-:Y:S02]  /*4080*/  LEA.HI.X.SX32 R12, R19, R15, 0x1, P0 ;  /* 0x0000000f130c7211 */ /* 0x000fe400000f0eff */
[----:B--2---:R-:W-:-:S04]  /*4090*/  LEA R20, P0, R3, UR8, 0x2 ;  /* 0x0000000803147c11 */ /* 0x004fc8000f8010ff */
[----:B------:R-:W-:-:S05]  /*40a0*/  LEA.HI.X R21, R3, UR9, R12, 0x2, P0 ;  /* 0x0000000903157c11 */ /* 0x000fca00080f140c */
[----:B---3--:R3:W-:Y:S04]  /*40b0*/  STG.E desc[UR36][R20.64+0x4], R9 ;  /* 0x0000040914007986 */ /* 0x0087e8000c101924 */
[----:B------:R-:W2:Y:S02]  /*40c0*/  LDG.E R7, desc[UR36][R6.64+-0x4] ;  /* 0xfffffc2406077981 */ /* 0x000ea4000c1e1900 */
[----:B--2---:R-:W-:-:S04]  /*40d0*/  IADD3 R0, P0, PT, R0, R7, RZ ;  /* 0x0000000700007210 */ /* 0x004fc80007f1e0ff */
[----:B------:R-:W-:Y:S02]  /*40e0*/  LEA.HI.X.SX32 R3, R7, R16, 0x1, P0 ;  /* 0x0000001007037211 */ /* 0x000fe400000f0eff */
[----:B------:R-:W-:-:S04]  /*40f0*/  LEA R12, P0, R0, UR6, 0x2 ;  /* 0x00000006000c7c11 */ /* 0x000fc8000f8010ff */
[----:B------:R-:W-:Y:S02]  /*4100*/  LEA.HI.X R13, R0, UR7, R3, 0x2, P0 ;  /* 0x00000007000d7c11 */ /* 0x000fe400080f1403 */
[----:B------:R-:W2:Y:S04]  /*4110*/  LDG.E R0, desc[UR36][R4.64] ;  /* 0x0000002404007981 */ /* 0x000ea8000c1e1900 */
[----:B------:R-:W2:Y:S01]  /*4120*/  LDG.E R13, desc[UR36][R12.64+-0x4] ;  /* 0xfffffc240c0d7981 */ /* 0x000ea2000c1e1900 */
[----:B------:R-:W-:Y:S01]  /*4130*/  VIADD R19, R19, 0x1 ;  /* 0x0000000113137836 */ /* 0x000fe20000000000 */
[----:B--2---:R-:W-:-:S13]  /*4140*/  FSETP.GEU.AND P0, PT, R13, R0, PT ;  /* 0x000000000d00720b */ /* 0x004fda0003f0e000 */
[----:B------:R3:W-:Y:S02]  /*4150*/  @!P0 STG.E desc[UR36][R4.64], R13 ;  /* 0x0000000d04008986 */ /* 0x0007e4000c101924 */
.L_x_97:
[----:B----4-:R-:W-:Y:S05]  /*4160*/  BSYNC.RECONVERGENT B4 ;  /* 0x0000000000047941 */ /* 0x010fea0003800200 */
.L_x_94:
[----:B-1----:R-:W-:-:S05]  /*4170*/  IMAD.WIDE.U32 R6, R17, 0x10, R10 ;  /* 0x0000001011067825 */ /* 0x002fca00078e000a */
[----:B------:R1:W4:Y:S01]  /*4180*/  LDG.E R8, desc[UR36][R6.64+0x10] ;  /* 0x0000102406087981 */ /* 0x000322000c1e1900 */
[----:B------:R-:W-:-:S05]  /*4190*/  IADD3 R17, PT, PT, R17, 0x1, RZ ;  /* 0x0000000111117810 */ /* 0x000fca0007ffe0ff */
[----:B-1----:R-:W-:-:S05]  /*41a0*/  IMAD.IADD R6, R14, 0x1, R17 ;  /* 0x000000010e067824 */ /* 0x002fca00078e0211 */
[----:B------:R-:W-:Y:S02]  /*41b0*/  SHF.R.S32.HI R7, RZ, 0x1f, R6 ;  /* 0x0000001fff077819 */ /* 0x000fe40000011406 */
[----:B----4-:R-:W-:-:S13]  /*41c0*/  ISETP.NE.AND P0, PT, R8, RZ, PT ;  /* 0x000000ff0800720c */ /* 0x010fda0003f05270 */
[----:B------:R-:W-:Y:S05]  /*41d0*/  @P0 BRA `(.L_x_115) ;  /* 0xffffffec00540947 */ /* 0x000fea000383ffff */
.L_x_93:
[----:B----4-:R-:W-:Y:S05]  /*41e0*/  BSYNC.RECONVERGENT B3 ;  /* 0x0000000000037941 */ /* 0x010fea0003800200 */
.L_x_92:
[----:B------:R-:W1:Y:S01]  /*41f0*/  LDCU.64 UR6, c[0x0][0x3e0] ;  /* 0x00007c00ff0677ac */ /* 0x000e620008000a00 */
[----:B---3--:R-:W3:Y:S01]  /*4200*/  LDC.64 R4, c[0x0][0x3f0] ;  /* 0x0000fc00ff047b82 */ /* 0x008ee20000000a00 */
[C---:B-1----:R-:W-:Y:S01]  /*4210*/  LEA R6, P0, R14.reuse, UR6, 0x2 ;  /* 0x000000060e067c11 */ /* 0x042fe2000f8010ff */
[----:B------:R-:W1:Y:S03]  /*4220*/  LDCU UR6, c[0x0][0x3b4] ;  /* 0x00007680ff0677ac */ /* 0x000e660008000800 */
[----:B------:R-:W-:-:S06]  /*4230*/  LEA.HI.X R7, R14, UR7, R15, 0x2, P0 ;  /* 0x000000070e077c11 */ /* 0x000fcc00080f140f */
[----:B------:R-:W4:Y:S01]  /*4240*/  LDG.E R7, desc[UR36][R6.64] ;  /* 0x0000002406077981 */ /* 0x000f22000c1e1900 */
[----:B---3--:R-:W-:-:S04]  /*4250*/  IMAD.WIDE R4, R2, 0x4, R4 ;  /* 0x0000000402047825 */ /* 0x008fc800078e0204 */
[----:B------:R-:W-:Y:S02]  /*4260*/  VIADD R2, R2, UR5 ;  /* 0x0000000502027c36 */ /* 0x000fe40008000000 */
[----:B-1----:R-:W-:-:S05]  /*4270*/  IMAD.U32 R19, RZ, RZ, UR6 ;  /* 0x00000006ff137e24 */ /* 0x002fca000f8e00ff */
[----:B------:R-:W-:Y:S01]  /*4280*/  ISETP.GE.AND P0, PT, R2, R19, PT ;  /* 0x000000130200720c */ /* 0x000fe20003f06270 */
[----:B----4-:R1:W-:-:S12]  /*4290*/  STG.E desc[UR36][R4.64], R7 ;  /* 0x0000000704007986 */ /* 0x0103d8000c101924 */
[----:B------:R-:W-:Y:S05]  /*42a0*/  @!P0 BRA `(.L_x_116) ;  /* 0xffffffe800d48947 */ /* 0x000fea000383ffff */
.L_x_91:
[----:B----4-:R-:W-:Y:S05]  /*42b0*/  BSYNC.RECONVERGENT B2 ;  /* 0x0000000000027941 */ /* 0x010fea0003800200 */
.L_x_90:
[----:B------:R-:W-:Y:S01]  /*42c0*/  BAR.SYNC.DEFER_BLOCKING 0x0 ;  /* 0x0000000000007b1d */ /* 0x000fe20000010000 */
[----:B------:R-:W-:-:S05]  /*42d0*/  ISETP.GE.AND P1, PT, R22, R19, PT ;  /* 0x000000131600720c */ /* 0x000fca0003f26270 */
[----:B------:R-:W4:Y:S01]  /*42e0*/  LDCU.64 UR8, c[0x0][0x3a8] ;  /* 0x00007500ff0877ac */ /* 0x000f220008000a00 */
[----:B------:R-:W-:Y:S01]  /*42f0*/  BSSY.RECONVERGENT B0, `(.L_x_117) ;  /* 0x000001d000007945 */ /* 0x000fe20003800200 */
[----:B------:R-:W0:Y:S06]  /*4300*/  LDCU.64 UR6, c[0x0][0x400] ;  /* 0x00008000ff0677ac */ /* 0x000e2c0008000a00 */
[----:B------:R-:W-:Y:S05]  /*4310*/  @P1 BRA `(.L_x_118) ;  /* 0x0000000000681947 */ /* 0x000fea0003800000 */
[----:B--2---:R-:W2:Y:S01]  /*4320*/  LDC.64 R12, c[0x0][0x3a0] ;  /* 0x0000e800ff0c7b82 */ /* 0x004ea20000000a00 */
[----:B------:R-:W-:-:S07]  /*4330*/  IMAD.MOV.U32 R17, RZ, RZ, R22 ;  /* 0x000000ffff117224 */ /* 0x000fce00078e0016 */
[----:B------:R-:W0:Y:S08]  /*4340*/  LDC.64 R14, c[0x0][0x3e8] ;  /* 0x0000fa00ff0e7b82 */ /* 0x000e300000000a00 */
[----:B------:R-:W0:Y:S02]  /*4350*/  LDC.64 R10, c[0x0][0x3b8] ;  /* 0x0000ee00ff0a7b82 */ /* 0x000e240000000a00 */
.L_x_119:
[----:B01---5:R-:W-:-:S05]  /*4360*/  IMAD.WIDE R2, R17, 0x8, R10 ;  /* 0x0000000811027825 */ /* 0x023fca00078e020a */
[----:B---3--:R-:W2:Y:S04]  /*4370*/  LDG.E R5, desc[UR36][R2.64+0x4] ;  /* 0x0000042402057981 */ /* 0x008ea8000c1e1900 */
[----:B------:R-:W3:Y:S01]  /*4380*/  LDG.E R0, desc[UR36][R2.64] ;  /* 0x0000002402007981 */ /* 0x000ee2000c1e1900 */
[----:B--2---:R-:W-:-:S06]  /*4390*/  IMAD.WIDE R4, R5, 0x4, R12 ;  /* 0x0000000405047825 */ /* 0x004fcc00078e020c */
[----:B------:R-:W2:Y:S02]  /*43a0*/  LDG.E R5, desc[UR36][R4.64+-0x4] ;  /* 0xfffffc2404057981 */ /* 0x000ea4000c1e1900 */
[----:B--2---:R-:W-:Y:S02]  /*43b0*/  SHF.R.S32.HI R7, RZ, 0x1f, R5 ;  /* 0x0000001fff077819 */ /* 0x004fe40000011405 */
[----:B---3--:R-:W-:-:S04]  /*43c0*/  IADD3 R6, P0, PT, R0, R5, RZ ;  /* 0x0000000500067210 */ /* 0x008fc80007f1e0ff */
[----:B------:R-:W-:Y:S02]  /*43d0*/  LEA.HI.X.SX32 R7, R0, R7, 0x1, P0 ;  /* 0x0000000700077211 */ /* 0x000fe400000f0eff */
[----:B----4-:R-:W-:-:S04]  /*43e0*/  LEA R8, P0, R6, UR8, 0x2 ;  /* 0x0000000806087c11 */ /* 0x010fc8000f8010ff */
[----:B------:R-:W-:Y:S01]  /*43f0*/  LEA.HI.X R9, R6, UR9, R7, 0x2, P0 ;  /* 0x0000000906097c11 */ /* 0x000fe200080f1407 */
[----:B------:R-:W-:-:S04]  /*4400*/  IMAD.WIDE R6, R17, 0x4, R14 ;  /* 0x0000000411067825 */ /* 0x000fc800078e020e */
[----:B------:R-:W2:Y:S04]  /*4410*/  LDG.E R8, desc[UR36][R8.64+-0x4] ;  /* 0xfffffc2408087981 */ /* 0x000ea8000c1e1900 */
[----:B------:R-:W3:Y:S01]  /*4420*/  LDG.E R7, desc[UR36][R6.64] ;  /* 0x0000002406077981 */ /* 0x000ee2000c1e1900 */
[----:B------:R-:W-:-:S04]  /*4430*/  IADD3 R4, P2, PT, R17, UR6, RZ ;  /* 0x0000000611047c10 */ /* 0x000fc8000ff5e0ff */
[C---:B------:R-:W-:Y:S01]  /*4440*/  LEA.HI.X.SX32 R5, R17.reuse, UR7, 0x1, P2 ;  /* 0x0000000711057c11 */ /* 0x040fe200090f0eff */
[----:B------:R-:W-:Y:S01]  /*4450*/  VIADD R17, R17, UR5 ;  /* 0x0000000511117c36 */ /* 0x000fe20008000000 */
[----:B--2---:R-:W-:-:S04]  /*4460*/  FSETP.GT.AND P0, PT, R8, RZ, PT ;  /* 0x000000ff0800720b */ /* 0x004fc80003f04000 */
[----:B---3--:R-:W-:-:S04]  /*4470*/  FSETP.GT.AND P0, PT, R8, R7, P0 ;  /* 0x000000070800720b */ /* 0x008fc80000704000 */
[----:B------:R-:W-:-:S05]  /*4480*/  SEL R3, RZ, 0x1, !P0 ;  /* 0x00000001ff037807 */ /* 0x000fca0004000000 */
[----:B------:R0:W-:Y:S01]  /*4490*/  STG.E.U8 desc[UR36][R4.64], R3 ;  /* 0x0000000304007986 */ /* 0x0001e2000c101124 */
[----:B------:R-:W-:-:S13]  /*44a0*/  ISETP.GE.AND P0, PT, R17, R19, PT ;  /* 0x000000131100720c */ /* 0x000fda0003f06270 */
[----:B0-----:R-:W-:Y:S05]  /*44b0*/  @!P0 BRA `(.L_x_119) ;  /* 0xfffffffc00a88947 */ /* 0x001fea000383ffff */
.L_x_118:
[----:B0---4-:R-:W-:Y:S05]  /*44c0*/  BSYNC.RECONVERGENT B0 ;  /* 0x0000000000007941 */ /* 0x011fea0003800200 */
.L_x_117:
[----:B------:R-:W-:Y:S06]  /*44d0*/  BAR.SYNC.DEFER_BLOCKING 0x0 ;  /* 0x0000000000007b1d */ /* 0x000fec0000010000 */
[----:B------:R-:W-:Y:S04]  /*44e0*/  BSSY.RECONVERGENT B0, `(.L_x_120) ;  /* 0x0000032000007945 */ /* 0x000fe80003800200 */
[----:B------:R-:W-:Y:S05]  /*44f0*/  @P1 BRA `(.L_x_121) ;  /* 0x0000000000c01947 */ /* 0x000fea0003800000 */
[----:B--2---:R-:W-:-:S07]  /*4500*/  IMAD.MOV.U32 R13, RZ, RZ, R22 ;  /* 0x000000ffff0d7224 */ /* 0x004fce00078e0016 */
.L_x_125:
[----:B------:R-:W3:Y:S01]  /*4510*/  LDCU.64 UR6, c[0x0][0x400] ;  /* 0x00008000ff0677ac */ /* 0x000ee20008000a00 */
[----:B-1---5:R-:W0:Y:S01]  /*4520*/  LDC.64 R2, c[0x0][0x388] ;  /* 0x0000e200ff027b82 */ /* 0x022e220000000a00 */
[C---:B---3--:R-:W-:Y:S01]  /*4530*/  IADD3 R4, P0, PT, R13.reuse, UR6, RZ ;  /* 0x000000060d047c10 */ /* 0x048fe2000ff1e0ff */
[----:B------:R-:W1:Y:S03]  /*4540*/  LDCU UR6, c[0x0][0x3b4] ;  /* 0x00007680ff0677ac */ /* 0x000e660008000800 */
[----:B------:R-:W-:-:S05]  /*4550*/  LEA.HI.X.SX32 R5, R13, UR7, 0x1, P0 ;  /* 0x000000070d057c11 */ /* 0x000fca00080f0eff */
[----:B------:R-:W2:Y:S01]  /*4560*/  LDG.E.U8 R4, desc[UR36][R4.64] ;  /* 0x0000002404047981 */ /* 0x000ea2000c1e1100 */
[C---:B0-----:R-:W-:Y:S01]  /*4570*/  IMAD.WIDE R2, R13.reuse, 0x4, R2 ;  /* 0x000000040d027825 */ /* 0x041fe200078e0202 */
[----:B------:R-:W-:Y:S03]  /*4580*/  BSSY.RECONVERGENT B1, `(.L_x_122) ;  /* 0x0000026000017945 */ /* 0x000fe60003800200 */
[----:B------:R-:W-:-:S05]  /*4590*/  VIADD R13, R13, UR5 ;  /* 0x000000050d0d7c36 */ /* 0x000fca0008000000 */
[----:B-1----:R-:W-:Y:S02]  /*45a0*/  ISETP.GE.AND P0, PT, R13, UR6, PT ;  /* 0x000000060d007c0c */ /* 0x002fe4000bf06270 */
[----:B--2---:R-:W-:-:S13]  /*45b0*/  ISETP.NE.AND P1, PT, R4, RZ, PT ;  /* 0x000000ff0400720c */ /* 0x004fda0003f25270 */
[----:B------:R-:W-:Y:S05]  /*45c0*/  @!P1 BRA `(.L_x_123) ;  /* 0x0000000000849947 */ /* 0x000fea0003800000 */
[----:B------:R-:W2:Y:S01]  /*45d0*/  LDG.E R12, desc[UR36][R2.64] ;  /* 0x00000024020c7981 */ /* 0x000ea2000c1e1900 */
[----:B------:R-:W0:Y:S01]  /*45e0*/  LDCU.64 UR6, c[0x0][0x3c0] ;  /* 0x00007800ff0677ac */ /* 0x000e220008000a00 */
[----:B--2---:R-:W-:Y:S02]  /*45f0*/  SHF.R.S32.HI R4, RZ, 0x1f, R12 ;  /* 0x0000001fff047819 */ /* 0x004fe4000001140c */
[----:B0-----:R-:W-:-:S04]  /*4600*/  LEA R10, P1, R12, UR6, 0x4 ;  /* 0x000000060c0a7c11 */ /* 0x001fc8000f8220ff */
[----:B------:R-:W-:-:S05]  /*4610*/  LEA.HI.X R11, R12, UR7, R4, 0x4, P1 ;  /* 0x000000070c0b7c11 */ /* 0x000fca00088f2404 */
[----:B------:R-:W2:Y:S02]  /*4620*/  LDG.E R0, desc[UR36][R10.64] ;  /* 0x000000240a007981 */ /* 0x000ea4000c1e1900 */
[----:B--2---:R-:W-:-:S13]  /*4630*/  ISETP.NE.AND P1, PT, R0, RZ, PT ;  /* 0x000000ff0000720c */ /* 0x004fda0003f25270 */
[----:B------:R-:W-:Y:S05]  /*4640*/  @!P1 BRA `(.L_x_123) ;  /* 0x0000000000649947 */ /* 0x000fea0003800000 */
[----:B------:R-:W-:Y:S02]  /*4650*/  IMAD.MOV.U32 R15, RZ, RZ, RZ ;  /* 0x000000ffff0f7224 */ /* 0x000fe400078e00ff */
[----:B------:R-:W-:-:S07]  /*4660*/  IMAD.MOV.U32 R3, RZ, RZ, R12 ;  /* 0x000000ffff037224 */ /* 0x000fce00078e000c */
.L_x_124:
[----:B------:R-:W-:-:S13]  /*4670*/  ISETP.NE.AND P1, PT, R0, -0x2, PT ;  /* 0xfffffffe0000780c */ /* 0x000fda0003f25270 */
[----:B------:R-:W0:Y:S08]  /*4680*/  @!P1 LDC.64 R6, c[0x0][0x3c0] ;  /* 0x0000f000ff069b82 */ /* 0x000e300000000a00 */
[----:B------:R-:W1:Y:S01]  /*4690*/  @!P1 LDC.64 R8, c[0x0][0x3a8] ;  /* 0x0000ea00ff089b82 */ /* 0x000e620000000a00 */
[----:B0-----:R-:W-:-:S04]  /*46a0*/  @!P1 LEA R2, P2, R3, R6, 0x4 ;  /* 0x0000000603029211 */ /* 0x001fc800078420ff */
[----:B------:R-:W-:-:S03]  /*46b0*/  @!P1 LEA.HI.X R3, R3, R7, R4, 0x4, P2 ;  /* 0x0000000703039211 */ /* 0x000fc600010f2404 */
[----:B------:R-:W0:Y:S02]  /*46c0*/  @!P1 LDC.64 R4, c[0x0][0x3a0] ;  /* 0x0000e800ff049b82 */ /* 0x000e240000000a00 */
[----:B------:R-:W0:Y:S04]  /*46d0*/  @!P1 LDG.E R7, desc[UR36][R2.64+0x8] ;  /* 0x0000082402079981 */ /* 0x000e28000c1e1900 */
[----:B------:R-:W2:Y:S01]  /*46e0*/  @!P1 LDG.E R0, desc[UR36][R2.64+0x4] ;  /* 0x0000042402009981 */ /* 0x000ea2000c1e1900 */
[----:B0-----:R-:W-:-:S06]  /*46f0*/  @!P1 IMAD.WIDE R4, R7, 0x4, R4 ;  /* 0x0000000407049825 */ /* 0x001fcc00078e0204 */
[----:B------:R-:W3:Y:S02]  /*4700*/  @!P1 LDG.E R5, desc[UR36][R4.64+-0x4] ;  /* 0xfffffc2404059981 */ /* 0x000ee4000c1e1900 */
[----:B---3--:R-:W-:Y:S02]  /*4710*/  @!P1 SHF.R.S32.HI R7, RZ, 0x1f, R5 ;  /* 0x0000001fff079819 */ /* 0x008fe40000011405 */
[----:B--2---:R-:W-:-:S04]  /*4720*/  @!P1 IADD3 R6, P2, PT, R0, R5, RZ ;  /* 0x0000000500069210 */ /* 0x004fc80007f5e0ff */
[----:B------:R-:W-:Y:S02]  /*4730*/  @!P1 LEA.HI.X.SX32 R7, R0, R7, 0x1, P2 ;  /* 0x0000000700079211 */ /* 0x000fe400010f0eff */
[----:B-1----:R-:W-:-:S04]  /*4740*/  @!P1 LEA R8, P2, R6, R8, 0x2 ;  /* 0x0000000806089211 */ /* 0x002fc800078410ff */
[----:B------:R-:W-:Y:S01]  /*4750*/  @!P1 LEA.HI.X R9, R6, R9, R7, 0x2, P2 ;  /* 0x0000000906099211 */ /* 0x000fe200010f1407 */
[----:B------:R-:W-:-:S04]  /*4760*/  IMAD.WIDE.U32 R6, R15, 0x10, R10 ;  /* 0x000000100f067825 */ /* 0x000fc800078e000a */
[----:B------:R0:W-:Y:S04]  /*4770*/  @!P1 STG.E desc[UR36][R8.64+-0x4], RZ ;  /* 0xfffffcff08009986 */ /* 0x0001e8000c101924 */
[----:B------:R-:W2:Y:S01]  /*4780*/  LDG.E R0, desc[UR36][R6.64+0x10] ;  /* 0x0000102406007981 */ /* 0x000ea2000c1e1900 */
[----:B------:R-:W-:-:S04]  /*4790*/  VIADD R15, R15, 0x1 ;  /* 0x000000010f0f7836 */ /* 0x000fc80000000000 */
[----:B------:R-:W-:-:S05]  /*47a0*/  IMAD.IADD R3, R12, 0x1, R15 ;  /* 0x000000010c037824 */ /* 0x000fca00078e020f */
[----:B------:R-:W-:Y:S02]  /*47b0*/  SHF.R.S32.HI R4, RZ, 0x1f, R3 ;  /* 0x0000001fff047819 */ /* 0x000fe40000011403 */
[----:B--2---:R-:W-:-:S13]  /*47c0*/  ISETP.NE.AND P1, PT, R0, RZ, PT ;  /* 0x000000ff0000720c */ /* 0x004fda0003f25270 */
[----:B0-----:R-:W-:Y:S05]  /*47d0*/  @P1 BRA `(.L_x_124) ;  /* 0xfffffffc00a41947 */ /* 0x001fea000383ffff */
.L_x_123:
[----:B------:R-:W-:Y:S05]  /*47e0*/  BSYNC.RECONVERGENT B1 ;  /* 0x0000000000017941 */ /* 0x000fea0003800200 */
.L_x_122:
[----:B------:R-:W-:Y:S05]  /*47f0*/  @!P0 BRA `(.L_x_125) ;  /* 0xfffffffc00448947 */ /* 0x000fea000383ffff */
.L_x_121:
[----:B------:R-:W-:Y:S05]  /*4800*/  BSYNC.RECONVERGENT B0 ;  /* 0x0000000000007941 */ /* 0x000fea0003800200 */
.L_x_120:
[----:B------:R-:W0:Y:S01]  /*4810*/  LDCU UR6, c[0x0][0x3b4] ;  /* 0x00007680ff0677ac */ /* 0x000e220008000800 */
[----:B------:R-:W4:Y:S01]  /*4820*/  LDCU.64 UR8, c[0x0][0x3a8] ;  /* 0x00007500ff0877ac */ /* 0x000f220008000a00 */
[----:B------:R-:W-:Y:S01]  /*4830*/  BAR.SYNC.DEFER_BLOCKING 0x0 ;  /* 0x0000000000007b1d */ /* 0x000fe20000010000 */
[----:B0-----:R-:W-:-:S13]  /*4840*/  ISETP.GE.AND P0, PT, R22, UR6, PT ;  /* 0x0000000616007c0c */ /* 0x001fda000bf06270 */
[----:B----4-:R-:W-:Y:S05]  /*4850*/  @P0 BRA `(.L_x_126) ;  /* 0x0000000400280947 */ /* 0x010fea0003800000 */
[----:B-1----:R-:W-:-:S07]  /*4860*/  IMAD.MOV.U32 R2, RZ, RZ, R22 ;  /* 0x000000ffff027224 */ /* 0x002fce00078e0016 */
.L_x_132:
[----:B------:R-:W3:Y:S02]  /*4870*/  LDCU.64 UR6, c[0x0][0x400] ;  /* 0x00008000ff0677ac */ /* 0x000ee40008000a00 */
[C---:B---3--:R-:W-:Y:S01]  /*4880*/  IADD3 R4, P0, PT, R2.reuse, UR6, RZ ;  /* 0x0000000602047c10 */ /* 0x048fe2000ff1e0ff */
[----:B------:R-:W0:Y:S03]  /*4890*/  LDCU UR6, c[0x0][0x3b4] ;  /* 0x00007680ff0677ac */ /* 0x000e260008000800 */
[----:B------:R-:W-:-:S05]  /*48a0*/  LEA.HI.X.SX32 R5, R2, UR7, 0x1, P0 ;  /* 0x0000000702057c11 */ /* 0x000fca00080f0eff */
[----:B------:R-:W3:Y:S01]  /*48b0*/  LDG.E.U8 R4, desc[UR36][R4.64] ;  /* 0x0000002404047981 */ /* 0x000ee2000c1e1100 */
[----:B--2---:R-:W-:Y:S01]  /*48c0*/  IMAD.MOV.U32 R7, RZ, RZ, R2 ;  /* 0x000000ffff077224 */ /* 0x004fe200078e0002 */
[----:B------:R-:W-:Y:S01]  /*48d0*/  BSSY B2, `(.L_x_127) ;  /* 0x0000041000027945 */ /* 0x000fe20003800000 */
[----:B------:R-:W-:-:S05]  /*48e0*/  VIADD R2, R2, UR5 ;  /* 0x0000000502027c36 */ /* 0x000fca0008000000 */
[----:B0-----:R-:W-:Y:S02]  /*48f0*/  ISETP.GE.AND P2, PT, R2, UR6, PT ;  /* 0x0000000602007c0c */ /* 0x001fe4000bf46270 */
[----:B---3--:R-:W-:-:S13]  /*4900*/  ISETP.NE.AND P0, PT, R4, RZ, PT ;  /* 0x000000ff0400720c */ /* 0x008fda0003f05270 */
[----:B------:R-:W-:Y:S05]  /*4910*/  @!P0 BRA `(.L_x_128) ;  /* 0x0000000000f08947 */ /* 0x000fea0003800000 */
[----:B------:R-:W0:Y:S08]  /*4920*/  LDC.64 R24, c[0x0][0x398] ;  /* 0x0000e600ff187b82 */ /* 0x000e300000000a00 */
[----:B------:R-:W1:Y:S01]  /*4930*/  LDC.64 R18, c[0x0][0x3c8] ;  /* 0x0000f200ff127b82 */ /* 0x000e620000000a00 */
[----:B0-----:R-:W-:-:S06]  /*4940*/  IMAD.WIDE R24, R7, 0x4, R24 ;  /* 0x0000000407187825 */ /* 0x001fcc00078e0218 */
[----:B------:R-:W2:Y:S02]  /*4950*/  LDG.E R24, desc[UR36][R24.64] ;  /* 0x0000002418187981 */ /* 0x000ea4000c1e1900 */
[----:B--2---:R-:W-:Y:S01]  /*4960*/  SHF.R.S32.HI R5, RZ, 0x1f, R24 ;  /* 0x0000001fff057819 */ /* 0x004fe20000011418 */
[----:B-1----:R-:W-:-:S04]  /*4970*/  IMAD.WIDE.U32 R18, R24, 0xc, R18 ;  /* 0x0000000c18127825 */ /* 0x002fc800078e0012 */
[----:B-----5:R-:W-:-:S04]  /*4980*/  IMAD R3, R5, 0xc, RZ ;  /* 0x0000000c05037824 */ /* 0x020fc800078e02ff */
[----:B------:R-:W-:-:S05]  /*4990*/  IMAD.IADD R19, R19, 0x1, R3 ;  /* 0x0000000113137824 */ /* 0x000fca00078e0203 */
[----:B------:R-:W2:Y:S02]  /*49a0*/  LDG.E R0, desc[UR36][R18.64] ;  /* 0x0000002412007981 */ /* 0x000ea4000c1e1900 */
[----:B--2---:R-:W-:-:S13]  /*49b0*/  ISETP.NE.AND P0, PT, R0, RZ, PT ;  /* 0x000000ff0000720c */ /* 0x004fda0003f05270 */
[----:B------:R-:W-:Y:S05]  /*49c0*/  @!P0 BRA `(.L_x_128) ;  /* 0x0000000000c48947 */ /* 0x000fea0003800000 */
[----:B------:R-:W0:Y:S01]  /*49d0*/  LDC.64 R12, c[0x0][0x3f0] ;  /* 0x0000fc00ff0c7b82 */ /* 0x000e220000000a00 */
[----:B------:R-:W-:Y:S02]  /*49e0*/  IMAD.MOV.U32 R21, RZ, RZ, RZ ;  /* 0x000000ffff157224 */ /* 0x000fe400078e00ff */
[----:B------:R-:W-:-:S05]  /*49f0*/  IMAD.MOV.U32 R4, RZ, RZ, R24 ;  /* 0x000000ffff047224 */ /* 0x000fca00078e0018 */
[----:B------:R-:W1:Y:S08]  /*4a00*/  LDC.64 R10, c[0x0][0x3f8] ;  /* 0x0000fe00ff0a7b82 */ /* 0x000e700000000a00 */
[----:B------:R-:W2:Y:S08]  /*4a10*/  LDC.64 R16, c[0x0][0x3c8] ;  /* 0x0000f200ff107b82 */ /* 0x000eb00000000a00 */
[----:B------:R-:W3:Y:S01]  /*4a20*/  LDC.64 R14, c[0x0][0x3a0] ;  /* 0x0000e800ff0e7b82 */ /* 0x000ee20000000a00 */
[----:B0-----:R-:W-:-:S04]  /*4a30*/  IMAD.WIDE R12, R7, 0x4, R12 ;  /* 0x00000004070c7825 */ /* 0x001fc800078e020c */
[----:B-1----:R-:W-:-:S07]  /*4a40*/  IMAD.WIDE R10, R7, 0x4, R10 ;  /* 0x00000004070a7825 */ /* 0x002fce00078e020a */
.L_x_131:
[----:B------:R-:W-:Y:S01]  /*4a50*/  IMAD R3, R5, 0xc, RZ ;  /* 0x0000000c05037824 */ /* 0x000fe200078e02ff */
[----:B------:R-:W4:Y:S01]  /*4a60*/  LDG.E R27, desc[UR36][R10.64] ;  /* 0x000000240a1b7981 */ /* 0x000f22000c1e1900 */
[----:B--2---:R-:W-:-:S03]  /*4a70*/  IMAD.WIDE.U32 R4, R4, 0xc, R16 ;  /* 0x0000000c04047825 */ /* 0x004fc600078e0010 */
[----:B------:R0:W5:Y:S01]  /*4a80*/  LDG.E R23, desc[UR36][R12.64] ;  /* 0x000000240c177981 */ /* 0x000162000c1e1900 */
[----:B------:R-:W-:-:S05]  /*4a90*/  IMAD.IADD R5, R5, 0x1, R3 ;  /* 0x0000000105057824 */ /* 0x000fca00078e0203 */
[----:B------:R-:W3:Y:S04]  /*4aa0*/  LDG.E R7, desc[UR36][R4.64+0x8] ;  /* 0x0000082404077981 */ /* 0x000ee8000c1e1900 */
[----:B------:R-:W2:Y:S01]  /*4ab0*/  LDG.E R3, desc[UR36][R4.64+0x4] ;  /* 0x0000042404037981 */ /* 0x000ea2000c1e1900 */
[----:B---3--:R-:W-:-:S06]  /*4ac0*/  IMAD.WIDE R6, R7, 0x4, R14 ;  /* 0x0000000407067825 */ /* 0x008fcc00078e020e */
[----:B------:R-:W2:Y:S01]  /*4ad0*/  LDG.E R6, desc[UR36][R6.64+-0x4] ;  /* 0xfffffc2406067981 */ /* 0x000ea2000c1e1900 */
[----:B----4-:R-:W1:Y:S01]  /*4ae0*/  MUFU.RCP R8, R27 ;  /* 0x0000001b00087308 */ /* 0x010e620000001000 */
[----:B------:R-:W-:Y:S01]  /*4af0*/  I2FP.F32.S32 R0, R0 ;  /* 0x0000000000007245 */ /* 0x000fe20000201400 */
[----:B------:R-:W-:Y:S05]  /*4b00*/  YIELD ;  /* 0x0000000000007946 */ /* 0x000fea0003800000 */
[----:B-1----:R-:W-:-:S04]  /*4b10*/  FFMA R9, -R27, R8, 1 ;  /* 0x3f8000001b097423 */ /* 0x002fc80000000108 */
[----:B------:R-:W-:-:S04]  /*4b20*/  FFMA R9, R8, R9, R8 ;  /* 0x0000000908097223 */ /* 0x000fc80000000008 */
[----:B------:R-:W-:Y:S01]  /*4b30*/  FFMA R8, R0, R9, RZ ;  /* 0x0000000900087223 */ /* 0x000fe200000000ff */
[----:B------:R-:W-:Y:S01]  /*4b40*/  BSSY.RECONVERGENT B3, `(.L_x_129) ;  /* 0x000000e000037945 */ /* 0x000fe20003800200 */
[----:B--2---:R-:W-:Y:S02]  /*4b50*/  IADD3 R25, P0, PT, R3, R6, RZ ;  /* 0x0000000603197210 */ /* 0x004fe40007f1e0ff */
[----:B------:R-:W-:-:S04]  /*4b60*/  SHF.R.S32.HI R20, RZ, 0x1f, R6 ;  /* 0x0000001fff147819 */ /* 0x000fc80000011406 */
[----:B------:R-:W-:-:S06]  /*4b70*/  LEA.HI.X.SX32 R20, R3, R20, 0x1, P0 ;  /* 0x0000001403147211 */ /* 0x000fcc00000f0eff */
[----:B------:R-:W1:Y:S01]  /*4b80*/  FCHK P0, R0, R27 ;  /* 0x0000001b00007302 */ /* 0x000e620000000000 */
[----:B------:R-:W-:Y:S01]  /*4b90*/  FFMA R3, -R27, R8, R0 ;  /* 0x000000081b037223 */ /* 0x000fe20000000100 */
[----:B------:R-:W-:-:S03]  /*4ba0*/  LEA R4, P1, R25, UR8, 0x2 ;  /* 0x0000000819047c11 */ /* 0x000fc6000f8210ff */
[----:B------:R-:W-:Y:S01]  /*4bb0*/  FFMA R8, R9, R3, R8 ;  /* 0x0000000309087223 */ /* 0x000fe20000000008 */
[----:B------:R-:W-:Y:S01]  /*4bc0*/  LEA.HI.X R5, R25, UR9, R20, 0x2, P1 ;  /* 0x0000000919057c11 */ /* 0x000fe200088f1414 */
[----:B01----:R-:W-:Y:S08]  /*4bd0*/  @!P0 BRA `(.L_x_130) ;  /* 0x0000000000108947 */ /* 0x003ff00003800000 */
[----:B------:R-:W-:Y:S01]  /*4be0*/  IMAD.MOV.U32 R3, RZ, RZ, R27 ;  /* 0x000000ffff037224 */ /* 0x000fe200078e001b */
[----:B------:R-:W-:-:S07]  /*4bf0*/  MOV R6, 0x4c10 ;  /* 0x00004c1000067802 */ /* 0x000fce0000000f00 */
[----:B-----5:R-:W-:Y:S05]  /*4c00*/  CALL.REL.NOINC `($__internal_0_$__cuda_sm3x_div_rn_noftz_f32_slowpath) ;  /* 0x00000000004c7944 */ /* 0x020fea0003c00000 */
[----:B------:R-:W-:-:S07]  /*4c10*/  IMAD.MOV.U32 R8, RZ, RZ, R0 ;  /* 0x000000ffff087224 */ /* 0x000fce00078e0000 */
.L_x_130:
[----:B------:R-:W-:Y:S05]  /*4c20*/  BSYNC.RECONVERGENT B3 ;  /* 0x0000000000037941 */ /* 0x000fea0003800200 */
.L_x_129:
[----:B-----5:R-:W-:Y:S01]  /*4c30*/  FMUL R23, R23, R8 ;  /* 0x0000000817177220 */ /* 0x020fe20000400000 */
[----:B------:R-:W-:-:S04]  /*4c40*/  IMAD.WIDE.U32 R6, R21, 0xc, R18 ;  /* 0x0000000c15067825 */ /* 0x000fc800078e0012 */
[----:B------:R0:W-:Y:S04]  /*4c50*/  REDG.E.ADD.F32.FTZ.RN.STRONG.GPU desc[UR36][R4.64+-0x4], R23 ;  /* 0xfffffc17040079a6 */ /* 0x0001e8000c12f324 */
[----:B------:R-:W2:Y:S01]  /*4c60*/  LDG.E R0, desc[UR36][R6.64+0xc] ;  /* 0x00000c2406007981 */ /* 0x000ea2000c1e1900 */
[----:B------:R-:W-:-:S05]  /*4c70*/  IADD3 R21, PT, PT, R21, 0x1, RZ ;  /* 0x0000000115157810 */ /* 0x000fca0007ffe0ff */
[----:B------:R-:W-:-:S04]  /*4c80*/  IMAD.IADD R3, R24, 0x1, R21 ;  /* 0x0000000118037824 */ /* 0x000fc800078e0215 */
[--C-:B0-----:R-:W-:Y:S01]  /*4c90*/  IMAD.MOV.U32 R4, RZ, RZ, R3.reuse ;  /* 0x000000ffff047224 */ /* 0x101fe200078e0003 */
[----:B------:R-:W-:-:S05]  /*4ca0*/  SHF.R.S32.HI R8, RZ, 0x1f, R3 ;  /* 0x0000001fff087819 */ /* 0x000fca0000011403 */
[----:B------:R-:W-:Y:S01]  /*4cb0*/  IMAD.MOV.U32 R5, RZ, RZ, R8 ;  /* 0x000000ffff057224 */ /* 0x000fe200078e0008 */
[----:B--2---:R-:W-:-:S13]  /*4cc0*/  ISETP.NE.AND P0, PT, R0, RZ, PT ;  /* 0x000000ff0000720c */ /* 0x004fda0003f05270 */
[----:B------:R-:W-:Y:S05]  /*4cd0*/  @P0 BRA `(.L_x_131) ;  /* 0xfffffffc005c0947 */ /* 0x000fea000383ffff */
.L_x_128:
[----:B------:R-:W-:Y:S05]  /*4ce0*/  BSYNC B2 ;  /* 0x0000000000027941 */ /* 0x000fea0003800000 */
.L_x_127:
[----:B------:R-:W-:Y:S05]  /*4cf0*/  @!P2 BRA `(.L_x_132) ;  /* 0xfffffff800dca947 */ /* 0x000fea000383ffff */
.L_x_126:
[----:B------:R-:W-:Y:S05]  /*4d00*/  WARPSYNC.ALL ;  /* 0x0000000000007948 */ /* 0x000fea0003800000 */
[----:B------:R-:W-:Y:S06]  /*4d10*/  BAR.SYNC.DEFER_BLOCKING 0x0 ;  /* 0x0000000000007b1d */ /* 0x000fec0000010000 */
[----:B------:R-:W-:Y:S05]  /*4d20*/  BRA.U UP0, `(.L_x_133) ;  /* 0xffffffe100147547 */ /* 0x000fea000b83ffff */
[----:B------:R-:W-:Y:S05]  /*4d30*/  EXIT ;  /* 0x000000000000794d */ /* 0x000fea0003800000 */
        .weak           $__internal_0_$__cuda_sm3x_div_rn_noftz_f32_slowpath
        .type           $__internal_0_$__cuda_sm3x_div_rn_noftz_f32_slowpath,@function
        .size           $__internal_0_$__cuda_sm3x_div_rn_noftz_f32_slowpath,(.L_x_165 - $__internal_0_$__cuda_sm3x_div_rn_noftz_f32_slowpath)
$__internal_0_$__cuda_sm3x_div_rn_noftz_f32_slowpath:
[----:B------:R-:W-:Y:S01]  /*4d40*/  SHF.R.U32.HI R7, RZ, 0x17, R3 ;  /* 0x00000017ff077819 */ /* 0x000fe20000011603 */
[----:B------:R-:W-:Y:S01]  /*4d50*/  BSSY.RECONVERGENT B0, `(.L_x_134) ;  /* 0x0000062000007945 */ /* 0x000fe20003800200 */
[----:B------:R-:W-:Y:S02]  /*4d60*/  SHF.R.U32.HI R26, RZ, 0x17, R0 ;  /* 0x00000017ff1a7819 */ /* 0x000fe40000011600 */
[----:B------:R-:W-:Y:S02]  /*4d70*/  LOP3.LUT R7, R7, 0xff, RZ, 0xc0, !PT ;  /* 0x000000ff07077812 */ /* 0x000fe400078ec0ff */
[----:B------:R-:W-:-:S03]  /*4d80*/  LOP3.LUT R26, R26, 0xff, RZ, 0xc0, !PT ;  /* 0x000000ff1a1a7812 */ /* 0x000fc600078ec0ff */
[----:B------:R-:W-:Y:S02]  /*4d90*/  VIADD R9, R7, 0xffffffff ;  /* 0xffffffff07097836 */ /* 0x000fe40000000000 */
[----:B------:R-:W-:-:S03]  /*4da0*/  VIADD R20, R26, 0xffffffff ;  /* 0xffffffff1a147836 */ /* 0x000fc60000000000 */
[----:B------:R-:W-:-:S04]  /*4db0*/  ISETP.GT.U32.AND P0, PT, R9, 0xfd, PT ;  /* 0x000000fd0900780c */ /* 0x000fc80003f04070 */
[----:B------:R-:W-:-:S13]  /*4dc0*/  ISETP.GT.U32.OR P0, PT, R20, 0xfd, P0 ;  /* 0x000000fd1400780c */ /* 0x000fda0000704470 */
[----:B------:R-:W-:Y:S01]  /*4dd0*/  @!P0 IMAD.MOV.U32 R8, RZ, RZ, RZ ;  /* 0x000000ffff088224 */ /* 0x000fe200078e00ff */
[----:B------:R-:W-:Y:S06]  /*4de0*/  @!P0 BRA `(.L_x_135) ;  /* 0x00000000005c8947 */ /* 0x000fec0003800000 */
[----:B------:R-:W-:Y:S02]  /*4df0*/  FSETP.GTU.FTZ.AND P0, PT, |R0|, +INF , PT ;  /* 0x7f8000000000780b */ /* 0x000fe40003f1c200 */
[----:B------:R-:W-:-:S04]  /*4e00*/  FSETP.GTU.FTZ.AND P1, PT, |R3|, +INF , PT ;  /* 0x7f8000000300780b */ /* 0x000fc80003f3c200 */
[----:B------:R-:W-:-:S13]  /*4e10*/  PLOP3.LUT P0, PT, P0, P1, PT, 0xf8, 0x8f ;  /* 0x00000000008f781c */ /* 0x000fda0000703f70 */
[----:B------:R-:W-:Y:S05]  /*4e20*/  @P0 BRA `(.L_x_136) ;  /* 0x00000004004c0947 */ /* 0x000fea0003800000 */
[----:B------:R-:W-:-:S13]  /*4e30*/  LOP3.LUT P0, RZ, R3, 0x7fffffff, R0, 0xc8, !PT ;  /* 0x7fffffff03ff7812 */ /* 0x000fda000780c800 */
[----:B------:R-:W-:Y:S05]  /*4e40*/  @!P0 BRA `(.L_x_137) ;  /* 0x00000004003c8947 */ /* 0x000fea0003800000 */
[C---:B------:R-:W-:Y:S02]  /*4e50*/  FSETP.NEU.FTZ.AND P3, PT, |R0|.reuse, +INF , PT ;  /* 0x7f8000000000780b */ /* 0x040fe40003f7d200 */
[----:B------:R-:W-:Y:S02]  /*4e60*/  FSETP.NEU.FTZ.AND P1, PT, |R3|, +INF , PT ;  /* 0x7f8000000300780b */ /* 0x000fe40003f3d200 */
[----:B------:R-:W-:-:S11]  /*4e70*/  FSETP.NEU.FTZ.AND P0, PT, |R0|, +INF , PT ;  /* 0x7f8000000000780b */ /* 0x000fd60003f1d200 */
[----:B------:R-:W-:Y:S05]  /*4e80*/  @!P1 BRA !P3, `(.L_x_137) ;  /* 0x00000004002c9947 */ /* 0x000fea0005800000 */
[----:B------:R-:W-:-:S04]  /*4e90*/  LOP3.LUT P3, RZ, R0, 0x7fffffff, RZ, 0xc0, !PT ;  /* 0x7fffffff00ff7812 */ /* 0x000fc8000786c0ff */
[----:B------:R-:W-:-:S13]  /*4ea0*/  PLOP3.LUT P1, PT, P1, P3, PT, 0x2f, 0xf2 ;  /* 0x0000000000f2781c */ /* 0x000fda0000f26577 */
[----:B------:R-:W-:Y:S05]  /*4eb0*/  @P1 BRA `(.L_x_138) ;  /* 0x0000000400181947 */ /* 0x000fea0003800000 */
[----:B------:R-:W-:-:S04]  /*4ec0*/  LOP3.LUT P1, RZ, R3, 0x7fffffff, RZ, 0xc0, !PT ;  /* 0x7fffffff03ff7812 */ /* 0x000fc8000782c0ff */
[----:B------:R-:W-:-:S13]  /*4ed0*/  PLOP3.LUT P0, PT, P0, P1, PT, 0x2f, 0xf2 ;  /* 0x0000000000f2781c */ /* 0x000fda0000702577 */
[----:B------:R-:W-:Y:S05]  /*4ee0*/  @P0 BRA `(.L_x_139) ;  /* 0x0000000400000947 */ /* 0x000fea0003800000 */
[----:B------:R-:W-:Y:S02]  /*4ef0*/  ISETP.GE.AND P0, PT, R20, RZ, PT ;  /* 0x000000ff1400720c */ /* 0x000fe40003f06270 */
[----:B------:R-:W-:-:S11]  /*4f00*/  ISETP.GE.AND P1, PT, R9, RZ, PT ;  /* 0x000000ff0900720c */ /* 0x000fd60003f26270 */
[----:B------:R-:W-:Y:S02]  /*4f10*/  @P0 IMAD.MOV.U32 R8, RZ, RZ, RZ ;  /* 0x000000ffff080224 */ /* 0x000fe400078e00ff */
[----:B------:R-:W-:Y:S01]  /*4f20*/  @!P0 FFMA R0, R0, 1.84467440737095516160e+19, RZ ;  /* 0x5f80000000008823 */ /* 0x000fe200000000ff */
[----:B------:R-:W-:Y:S02]  /*4f30*/  @!P0 IMAD.MOV.U32 R8, RZ, RZ, -0x40 ;  /* 0xffffffc0ff088424 */ /* 0x000fe400078e00ff */
[----:B------:R-:W-:Y:S02]  /*4f40*/  @!P1 FFMA R3, R3, 1.84467440737095516160e+19, RZ ;  /* 0x5f80000003039823 */ /* 0x000fe400000000ff */
[----:B------:R-:W-:-:S07]  /*4f50*/  @!P1 VIADD R8, R8, 0x40 ;  /* 0x0000004008089836 */ /* 0x000fce0000000000 */
.L_x_135:
[----:B------:R-:W-:Y:S01]  /*4f60*/  LEA R20, R7, 0xc0800000, 0x17 ;  /* 0xc080000007147811 */ /* 0x000fe200078eb8ff */
[----:B------:R-:W-:Y:S01]  /*4f70*/  VIADD R26, R26, 0xffffff81 ;  /* 0xffffff811a1a7836 */ /* 0x000fe20000000000 */
[----:B------:R-:W-:Y:S03]  /*4f80*/  BSSY.RECONVERGENT B1, `(.L_x_140) ;  /* 0x0000035000017945 */ /* 0x000fe60003800200 */
[----:B------:R-:W-:Y:S02]  /*4f90*/  IMAD.IADD R29, R3, 0x1, -R20 ;  /* 0x00000001031d7824 */ /* 0x000fe400078e0a14 */
[C---:B------:R-:W-:Y:S02]  /*4fa0*/  IMAD R0, R26.reuse, -0x800000, R0 ;  /* 0xff8000001a007824 */ /* 0x040fe400078e0200 */
[----:B------:R0:W1:Y:S01]  /*4fb0*/  MUFU.RCP R20, R29 ;  /* 0x0000001d00147308 */ /* 0x0000620000001000 */
[----:B------:R-:W-:Y:S01]  /*4fc0*/  FADD.FTZ R9, -R29, -RZ ;  /* 0x800000ff1d097221 */ /* 0x000fe20000010100 */
[----:B0-----:R-:W-:-:S05]  /*4fd0*/  IADD3 R29, PT, PT, R26, 0x7f, -R7 ;  /* 0x0000007f1a1d7810 */ /* 0x001fca0007ffe807 */
[----:B------:R-:W-:Y:S02]  /*4fe0*/  IMAD.IADD R29, R29, 0x1, R8 ;  /* 0x000000011d1d7824 */ /* 0x000fe400078e0208 */
[----:B-1----:R-:W-:-:S04]  /*4ff0*/  FFMA R3, R20, R9, 1 ;  /* 0x3f80000014037423 */ /* 0x002fc80000000009 */
[----:B------:R-:W-:-:S04]  /*5000*/  FFMA R3, R20, R3, R20 ;  /* 0x0000000314037223 */ /* 0x000fc80000000014 */
[----:B------:R-:W-:-:S04]  /*5010*/  FFMA R20, R0, R3, RZ ;  /* 0x0000000300147223 */ /* 0x000fc800000000ff */
[----:B------:R-:W-:-:S04]  /*5020*/  FFMA R28, R9, R20, R0 ;  /* 0x00000014091c7223 */ /* 0x000fc80000000000 */
[----:B------:R-:W-:-:S04]  /*5030*/  FFMA R20, R3, R28, R20 ;  /* 0x0000001c03147223 */ /* 0x000fc80000000014 */
[----:B------:R-:W-:-:S04]  /*5040*/  FFMA R9, R9, R20, R0 ;  /* 0x0000001409097223 */ /* 0x000fc80000000000 */
[----:B------:R-:W-:-:S05]  /*5050*/  FFMA R0, R3, R9, R20 ;  /* 0x0000000903007223 */ /* 0x000fca0000000014 */
[----:B------:R-:W-:-:S04]  /*5060*/  SHF.R.U32.HI R7, RZ, 0x17, R0 ;  /* 0x00000017ff077819 */ /* 0x000fc80000011600 */
[----:B------:R-:W-:-:S05]  /*5070*/  LOP3.LUT R8, R7, 0xff, RZ, 0xc0, !PT ;  /* 0x000000ff07087812 */ /* 0x000fca00078ec0ff */
[----:B------:R-:W-:-:S04]  /*5080*/  IMAD.IADD R7, R8, 0x1, R29 ;  /* 0x0000000108077824 */ /* 0x000fc800078e021d */
[----:B------:R-:W-:-:S05]  /*5090*/  VIADD R8, R7, 0xffffffff ;  /* 0xffffffff07087836 */ /* 0x000fca0000000000 */
[----:B------:R-:W-:-:S13]  /*50a0*/  ISETP.GE.U32.AND P0, PT, R8, 0xfe, PT ;  /* 0x000000fe0800780c */ /* 0x000fda0003f06070 */
[----:B------:R-:W-:Y:S05]  /*50b0*/  @!P0 BRA `(.L_x_141) ;  /* 0x0000000000808947 */ /* 0x000fea0003800000 */
[----:B------:R-:W-:-:S13]  /*50c0*/  ISETP.GT.AND P0, PT, R7, 0xfe, PT ;  /* 0x000000fe0700780c */ /* 0x000fda0003f04270 */
[----:B------:R-:W-:Y:S05]  /*50d0*/  @P0 BRA `(.L_x_142) ;  /* 0x00000000006c0947 */ /* 0x000fea0003800000 */
[----:B------:R-:W-:-:S13]  /*50e0*/  ISETP.GE.AND P0, PT, R7, 0x1, PT ;  /* 0x000000010700780c */ /* 0x000fda0003f06270 */
[----:B------:R-:W-:Y:S05]  /*50f0*/  @P0 BRA `(.L_x_143) ;  /* 0x0000000000740947 */ /* 0x000fea0003800000 */
[----:B------:R-:W-:Y:S02]  /*5100*/  ISETP.GE.AND P0, PT, R7, -0x18, PT ;  /* 0xffffffe80700780c */ /* 0x000fe40003f06270 */
[----:B------:R-:W-:-:S11]  /*5110*/  LOP3.LUT R0, R0, 0x80000000, RZ, 0xc0, !PT ;  /* 0x8000000000007812 */ /* 0x000fd600078ec0ff */
[----:B------:R-:W-:Y:S05]  /*5120*/  @!P0 BRA `(.L_x_143) ;  /* 0x0000000000688947 */ /* 0x000fea0003800000 */
[CCC-:B------:R-:W-:Y:S01]  /*5130*/  FFMA.RZ R26, R3.reuse, R9.reuse, R20.reuse ;  /* 0x00000009031a7223 */ /* 0x1c0fe2000000c014 */
[CCC-:B------:R-:W-:Y:S01]  /*5140*/  FFMA.RP R8, R3.reuse, R9.reuse, R20.reuse ;  /* 0x0000000903087223 */ /* 0x1c0fe20000008014 */
[----:B------:R-:W-:Y:S01]  /*5150*/  FFMA.RM R3, R3, R9, R20 ;  /* 0x0000000903037223 */ /* 0x000fe20000004014 */
[C---:B------:R-:W-:Y:S01]  /*5160*/  VIADD R9, R7.reuse, 0x20 ;  /* 0x0000002007097836 */ /* 0x040fe20000000000 */
[C---:B------:R-:W-:Y:S02]  /*5170*/  ISETP.NE.AND P3, PT, R7.reuse, RZ, PT ;  /* 0x000000ff0700720c */ /* 0x040fe40003f65270 */
[----:B------:R-:W-:Y:S02]  /*5180*/  LOP3.LUT R26, R26, 0x7fffff, RZ, 0xc0, !PT ;  /* 0x007fffff1a1a7812 */ /* 0x000fe400078ec0ff */
[----:B------:R-:W-:Y:S01]  /*5190*/  ISETP.NE.AND P1, PT, R7, RZ, PT ;  /* 0x000000ff0700720c */ /* 0x000fe20003f25270 */
[----:B------:R-:W-:Y:S01]  /*51a0*/  IMAD.MOV R7, RZ, RZ, -R7 ;  /* 0x000000ffff077224 */ /* 0x000fe200078e0a07 */
[----:B------:R-:W-:-:S02]  /*51b0*/  LOP3.LUT R26, R26, 0x800000, RZ, 0xfc, !PT ;  /* 0x008000001a1a7812 */ /* 0x000fc400078efcff */
[----:B------:R-:W-:Y:S02]  /*51c0*/  FSETP.NEU.FTZ.AND P0, PT, R8, R3, PT ;  /* 0x000000030800720b */ /* 0x000fe40003f1d000 */
[----:B------:R-:W-:Y:S02]  /*51d0*/  SHF.L.U32 R9, R26, R9, RZ ;  /* 0x000000091a097219 */ /* 0x000fe400000006ff */
[----:B------:R-:W-:Y:S02]  /*51e0*/  SEL R7, R7, RZ, P3 ;  /* 0x000000ff07077207 */ /* 0x000fe40001800000 */
[----:B------:R-:W-:Y:S02]  /*51f0*/  ISETP.NE.AND P1, PT, R9, RZ, P1 ;  /* 0x000000ff0900720c */ /* 0x000fe40000f25270 */
[----:B------:R-:W-:Y:S02]  /*5200*/  SHF.R.U32.HI R26, RZ, R7, R26 ;  /* 0x00000007ff1a7219 */ /* 0x000fe4000001161a */
[----:B------:R-:W-:-:S02]  /*5210*/  PLOP3.LUT P0, PT, P0, P1, PT, 0xf8, 0x8f ;  /* 0x00000000008f781c */ /* 0x000fc40000703f70 */
[----:B------:R-:W-:Y:S02]  /*5220*/  SHF.R.U32.HI R3, RZ, 0x1, R26 ;  /* 0x00000001ff037819 */ /* 0x000fe4000001161a */
[----:B------:R-:W-:-:S04]  /*5230*/  SEL R8, RZ, 0x1, !P0 ;  /* 0x00000001ff087807 */ /* 0x000fc80004000000 */
[----:B------:R-:W-:-:S04]  /*5240*/  LOP3.LUT R7, R8, 0x1, R3, 0xf8, !PT ;  /* 0x0000000108077812 */ /* 0x000fc800078ef803 */
[----:B------:R-:W-:-:S05]  /*5250*/  LOP3.LUT R26, R7, R26, RZ, 0xc0, !PT ;  /* 0x0000001a071a7212 */ /* 0x000fca00078ec0ff */
[----:B------:R-:W-:-:S05]  /*5260*/  IMAD.IADD R3, R3, 0x1, R26 ;  /* 0x0000000103037824 */ /* 0x000fca00078e021a */
[----:B------:R-:W-:Y:S01]  /*5270*/  LOP3.LUT R0, R3, R0, RZ, 0xfc, !PT ;  /* 0x0000000003007212 */ /* 0x000fe200078efcff */
[----:B------:R-:W-:Y:S06]  /*5280*/  BRA `(.L_x_143) ;  /* 0x0000000000107947 */ /* 0x000fec0003800000 */
.L_x_142:
[----:B------:R-:W-:-:S04]  /*5290*/  LOP3.LUT R0, R0, 0x80000000, RZ, 0xc0, !PT ;  /* 0x8000000000007812 */ /* 0x000fc800078ec0ff */
[----:B------:R-:W-:Y:S01]  /*52a0*/  LOP3.LUT R0, R0, 0x7f800000, RZ, 0xfc, !PT ;  /* 0x7f80000000007812 */ /* 0x000fe200078efcff */
[----:B------:R-:W-:Y:S06]  /*52b0*/  BRA `(.L_x_143) ;  /* 0x0000000000047947 */ /* 0x000fec0003800000 */
.L_x_141:
[----:B------:R-:W-:-:S07]  /*52c0*/  IMAD R0, R29, 0x800000, R0 ;  /* 0x008000001d007824 */ /* 0x000fce00078e0200 */
.L_x_143:
[----:B------:R-:W-:Y:S05]  /*52d0*/  BSYNC.RECONVERGENT B1 ;  /* 0x0000000000017941 */ /* 0x000fea0003800200 */
.L_x_140:
[----:B------:R-:W-:Y:S05]  /*52e0*/  BRA `(.L_x_144) ;  /* 0x0000000000207947 */ /* 0x000fea0003800000 */
.L_x_139:
[----:B------:R-:W-:-:S04]  /*52f0*/  LOP3.LUT R0, R3, 0x80000000, R0, 0x48, !PT ;  /* 0x8000000003007812 */ /* 0x000fc800078e4800 */
[----:B------:R-:W-:Y:S01]  /*5300*/  LOP3.LUT R0, R0, 0x7f800000, RZ, 0xfc, !PT ;  /* 0x7f80000000007812 */ /* 0x000fe200078efcff */
[----:B------:R-:W-:Y:S06]  /*5310*/  BRA `(.L_x_144) ;  /* 0x0000000000147947 */ /* 0x000fec0003800000 */
.L_x_138:
[----:B------:R-:W-:Y:S01]  /*5320*/  LOP3.LUT R0, R3, 0x80000000, R0, 0x48, !PT ;  /* 0x8000000003007812 */ /* 0x000fe200078e4800 */
[----:B------:R-:W-:Y:S06]  /*5330*/  BRA `(.L_x_144) ;  /* 0x00000000000c7947 */ /* 0x000fec0003800000 */
.L_x_137:
[----:B------:R-:W0:Y:S01]  /*5340*/  MUFU.RSQ R0, -QNAN ;  /* 0xffc0000000007908 */ /* 0x000e220000001400 */
[----:B------:R-:W-:Y:S05]  /*5350*/  BRA `(.L_x_144) ;  /* 0x0000000000047947 */ /* 0x000fea0003800000 */
.L_x_136:
[----:B------:R-:W-:-:S07]  /*5360*/  FADD.FTZ R0, R0, R3 ;  /* 0x0000000300007221 */ /* 0x000fce0000010000 */
.L_x_144:
[----:B------:R-:W-:Y:S05]  /*5370*/  BSYNC.RECONVERGENT B0 ;  /* 0x0000000000007941 */ /* 0x000fea0003800200 */
.L_x_134:
[----:B------:R-:W-:-:S04]  /*5380*/  IMAD.MOV.U32 R7, RZ, RZ, 0x0 ;  /* 0x00000000ff077424 */ /* 0x000fc800078e00ff */
[----:B0-----:R-:W-:Y:S05]  /*5390*/  RET.REL.NODEC R6 `(_Z4enpsPcPiS_S0_S0_PfiiP12EnzymeObjectP14PostfixElementP15DistFuncElementiS0_S1_S1_S1_S1_Pb) ;  /* 0xffffffac06187950 */ /* 0x001fea0003c3ffff */
.L_x_145:
[----:B------:R-:W-:-:S00]  /*53a0*/  BRA `(.L_x_145) ;  /* 0xfffffffc00fc7947 */ /* 0x000fc0000383ffff */
[----:B------:R-:W-:-:S00]  /*53b0*/  NOP ;  /* 0x0000000000007918 */ /* 0x000fc00000000000 */
        /* <DEDUP_REMOVED lines=12> */
.L_x_165:


//--------------------- .nv.shared.reserved.0     --------------------------
	.section	.nv.shared.reserved.0,"aw",@nobits
	.weak		__nv_reservedSMEM_offset_0_alias
	.size		__nv_reservedSMEM_offset_0_alias, 0, 64
	.other		__nv_reservedSMEM_offset_0_alias,@"STO_CUDA_RESERVED_SHARED STV_DEFAULT"
__nv_reservedSMEM_offset_0_alias:
	.zero		0
	.zero		64


//--------------------- .nv.constant0._Z4enpsPcPiS_S0_S0_PfiiP12EnzymeObjectP14PostfixElementP15DistFuncElementiS0_S1_S1_S1_S1_Pb --------------------------
	.section	.nv.constant0._Z4enpsPcPiS_S0_S0_PfiiP12EnzymeObjectP14PostfixElementP15DistFuncElementiS0_S1_S1_S1_S1_Pb,"a",@progbits
	.sectionflags	@""
	.align	4
.nv.constant0._Z4enpsPcPiS_S0_S0_PfiiP12EnzymeObjectP14PostfixElementP15DistFuncElementiS0_S1_S1_S1_S1_Pb:
	.zero		1032


//--------------------- SYMBOLS --------------------------

	.type		.nv.reservedSmem.offset0,@object
	.size		.nv.reservedSmem.offset0,0x4
	.type		malloc,@function
